//
// Generated by NVIDIA NVVM Compiler
//
// Compiler Build ID: CL-36424714
// Cuda compilation tools, release 13.0, V13.0.88
// Based on NVVM 20.0.0
//

.version 9.0
.target sm_100
.address_size 64

	// .globl	safezonestop_batch_f32

.visible .entry safezonestop_batch_f32(
	.param .u64 .ptr .align 1 safezonestop_batch_f32_param_0,
	.param .u64 .ptr .align 1 safezonestop_batch_f32_param_1,
	.param .u64 .ptr .align 1 safezonestop_batch_f32_param_2,
	.param .u32 safezonestop_batch_f32_param_3,
	.param .u32 safezonestop_batch_f32_param_4,
	.param .u64 .ptr .align 1 safezonestop_batch_f32_param_5,
	.param .u64 .ptr .align 1 safezonestop_batch_f32_param_6,
	.param .u64 .ptr .align 1 safezonestop_batch_f32_param_7,
	.param .u32 safezonestop_batch_f32_param_8,
	.param .u32 safezonestop_batch_f32_param_9,
	.param .u64 .ptr .align 1 safezonestop_batch_f32_param_10,
	.param .u64 .ptr .align 1 safezonestop_batch_f32_param_11,
	.param .u32 safezonestop_batch_f32_param_12,
	.param .u64 .ptr .align 1 safezonestop_batch_f32_param_13
)
{
	.reg .pred 	%p<86>;
	.reg .b32 	%r<247>;
	.reg .b32 	%f<44>;
	.reg .b64 	%rd<167>;
	.reg .b64 	%fd<109>;

	ld.param.u64 	%rd29, [safezonestop_batch_f32_param_2];
	ld.param.u32 	%r114, [safezonestop_batch_f32_param_3];
	ld.param.u32 	%r204, [safezonestop_batch_f32_param_4];
	ld.param.u32 	%r118, [safezonestop_batch_f32_param_8];
	ld.param.u32 	%r117, [safezonestop_batch_f32_param_12];
	ld.param.u64 	%rd30, [safezonestop_batch_f32_param_13];
	cvta.to.global.u64 	%rd1, %rd29;
	cvta.to.global.u64 	%rd2, %rd30;
	mov.u32 	%r1, %ctaid.y;
	setp.ge.s32 	%p2, %r1, %r118;
	mov.u32 	%r119, %tid.x;
	setp.ne.s32 	%p3, %r119, 0;
	or.pred  	%p4, %p3, %p2;
	@%p4 bra 	$L__BB0_94;
	ld.param.u64 	%rd159, [safezonestop_batch_f32_param_7];
	ld.param.u64 	%rd158, [safezonestop_batch_f32_param_6];
	ld.param.u64 	%rd157, [safezonestop_batch_f32_param_5];
	cvta.to.global.u64 	%rd31, %rd157;
	cvta.to.global.u64 	%rd32, %rd158;
	cvta.to.global.u64 	%rd33, %rd159;
	mul.wide.u32 	%rd34, %r1, 4;
	add.s64 	%rd35, %rd31, %rd34;
	ld.global.nc.u32 	%r120, [%rd35];
	add.s64 	%rd36, %rd32, %rd34;
	ld.global.nc.f32 	%f1, [%rd36];
	add.s64 	%rd37, %rd33, %rd34;
	ld.global.nc.u32 	%r121, [%rd37];
	min.s32 	%r122, %r114, %r120;
	min.s32 	%r123, %r122, %r121;
	setp.gt.s32 	%p5, %r123, 0;
	setp.gt.s32 	%p6, %r204, -1;
	and.pred  	%p7, %p6, %p5;
	setp.lt.s32 	%p8, %r204, %r114;
	and.pred  	%p9, %p8, %p7;
	@%p9 bra 	$L__BB0_14;
	mul.lo.s32 	%r4, %r114, %r1;
	setp.lt.s32 	%p77, %r114, 1;
	@%p77 bra 	$L__BB0_94;
	and.b32  	%r5, %r114, 7;
	setp.lt.u32 	%p78, %r114, 8;
	mov.b32 	%r242, 0;
	@%p78 bra 	$L__BB0_6;
	and.b32  	%r242, %r114, 2147483640;
	neg.s32 	%r196, %r242;
	mul.wide.u32 	%rd135, %r4, 4;
	add.s64 	%rd136, %rd135, %rd2;
	add.s64 	%rd162, %rd136, 16;
$L__BB0_5:
	.pragma "nounroll";
	mov.b32 	%r186, 2147483647;
	st.global.u32 	[%rd162+-16], %r186;
	st.global.u32 	[%rd162+-12], %r186;
	st.global.u32 	[%rd162+-8], %r186;
	st.global.u32 	[%rd162+-4], %r186;
	st.global.u32 	[%rd162], %r186;
	st.global.u32 	[%rd162+4], %r186;
	st.global.u32 	[%rd162+8], %r186;
	st.global.u32 	[%rd162+12], %r186;
	add.s32 	%r196, %r196, 8;
	add.s64 	%rd162, %rd162, 32;
	setp.eq.s32 	%p79, %r196, 0;
	@%p79 bra 	$L__BB0_6;
	bra.uni 	$L__BB0_5;
$L__BB0_6:
	setp.eq.s32 	%p80, %r5, 0;
	@%p80 bra 	$L__BB0_94;
	and.b32  	%r103, %r114, 3;
	setp.lt.u32 	%p81, %r5, 4;
	@%p81 bra 	$L__BB0_9;
	add.s32 	%r187, %r242, %r4;
	mul.wide.u32 	%rd137, %r187, 4;
	add.s64 	%rd138, %rd2, %rd137;
	mov.b32 	%r188, 2147483647;
	st.global.u32 	[%rd138], %r188;
	cvt.u64.u32 	%rd139, %r4;
	cvt.u64.u32 	%rd140, %r242;
	add.s64 	%rd141, %rd140, %rd139;
	shl.b64 	%rd142, %rd141, 2;
	add.s64 	%rd143, %rd2, %rd142;
	st.global.u32 	[%rd143+4], %r188;
	st.global.u32 	[%rd143+8], %r188;
	st.global.u32 	[%rd143+12], %r188;
	add.s32 	%r242, %r242, 4;
$L__BB0_9:
	setp.eq.s32 	%p82, %r103, 0;
	@%p82 bra 	$L__BB0_94;
	setp.eq.s32 	%p83, %r103, 1;
	@%p83 bra 	$L__BB0_12;
	add.s32 	%r189, %r242, %r4;
	mul.wide.u32 	%rd144, %r189, 4;
	add.s64 	%rd145, %rd2, %rd144;
	mov.b32 	%r190, 2147483647;
	st.global.u32 	[%rd145], %r190;
	cvt.u64.u32 	%rd146, %r4;
	cvt.u64.u32 	%rd147, %r242;
	add.s64 	%rd148, %rd147, %rd146;
	shl.b64 	%rd149, %rd148, 2;
	add.s64 	%rd150, %rd2, %rd149;
	st.global.u32 	[%rd150+4], %r190;
	add.s32 	%r242, %r242, 2;
$L__BB0_12:
	and.b32  	%r191, %r114, 1;
	setp.eq.b32 	%p84, %r191, 1;
	not.pred 	%p85, %p84;
	@%p85 bra 	$L__BB0_94;
	add.s32 	%r192, %r242, %r4;
	mul.wide.u32 	%rd151, %r192, 4;
	add.s64 	%rd152, %rd2, %rd151;
	mov.b32 	%r193, 2147483647;
	st.global.u32 	[%rd152], %r193;
	bra.uni 	$L__BB0_94;
$L__BB0_14:
	add.s32 	%r10, %r120, %r204;
	max.u32 	%r124, %r120, %r121;
	add.s32 	%r11, %r124, %r204;
	add.s32 	%r12, %r11, -1;
	setp.lt.u32 	%p10, %r10, %r114;
	@%p10 bra 	$L__BB0_26;
	mul.lo.s32 	%r13, %r114, %r1;
	and.b32  	%r14, %r114, 7;
	setp.lt.u32 	%p11, %r114, 8;
	mov.b32 	%r245, 0;
	@%p11 bra 	$L__BB0_18;
	and.b32  	%r245, %r114, 2147483640;
	neg.s32 	%r197, %r245;
	mul.wide.u32 	%rd38, %r13, 4;
	add.s64 	%rd39, %rd38, %rd2;
	add.s64 	%rd163, %rd39, 16;
$L__BB0_17:
	.pragma "nounroll";
	mov.b32 	%r126, 2147483647;
	st.global.u32 	[%rd163+-16], %r126;
	st.global.u32 	[%rd163+-12], %r126;
	st.global.u32 	[%rd163+-8], %r126;
	st.global.u32 	[%rd163+-4], %r126;
	st.global.u32 	[%rd163], %r126;
	st.global.u32 	[%rd163+4], %r126;
	st.global.u32 	[%rd163+8], %r126;
	st.global.u32 	[%rd163+12], %r126;
	add.s32 	%r197, %r197, 8;
	add.s64 	%rd163, %rd163, 32;
	setp.eq.s32 	%p12, %r197, 0;
	@%p12 bra 	$L__BB0_18;
	bra.uni 	$L__BB0_17;
$L__BB0_18:
	setp.eq.s32 	%p13, %r14, 0;
	@%p13 bra 	$L__BB0_94;
	and.b32  	%r109, %r114, 3;
	setp.lt.u32 	%p14, %r14, 4;
	@%p14 bra 	$L__BB0_21;
	add.s32 	%r127, %r245, %r13;
	mul.wide.u32 	%rd40, %r127, 4;
	add.s64 	%rd41, %rd2, %rd40;
	mov.b32 	%r128, 2147483647;
	st.global.u32 	[%rd41], %r128;
	cvt.u64.u32 	%rd42, %r13;
	cvt.u64.u32 	%rd43, %r245;
	add.s64 	%rd44, %rd43, %rd42;
	shl.b64 	%rd45, %rd44, 2;
	add.s64 	%rd46, %rd2, %rd45;
	st.global.u32 	[%rd46+4], %r128;
	st.global.u32 	[%rd46+8], %r128;
	st.global.u32 	[%rd46+12], %r128;
	add.s32 	%r245, %r245, 4;
$L__BB0_21:
	setp.eq.s32 	%p15, %r109, 0;
	@%p15 bra 	$L__BB0_94;
	setp.eq.s32 	%p16, %r109, 1;
	@%p16 bra 	$L__BB0_24;
	add.s32 	%r129, %r245, %r13;
	mul.wide.u32 	%rd47, %r129, 4;
	add.s64 	%rd48, %rd2, %rd47;
	mov.b32 	%r130, 2147483647;
	st.global.u32 	[%rd48], %r130;
	cvt.u64.u32 	%rd49, %r13;
	cvt.u64.u32 	%rd50, %r245;
	add.s64 	%rd51, %rd50, %rd49;
	shl.b64 	%rd52, %rd51, 2;
	add.s64 	%rd53, %rd2, %rd52;
	st.global.u32 	[%rd53+4], %r130;
	add.s32 	%r245, %r245, 2;
$L__BB0_24:
	and.b32  	%r131, %r114, 1;
	setp.eq.b32 	%p17, %r131, 1;
	not.pred 	%p18, %p17;
	@%p18 bra 	$L__BB0_94;
	add.s32 	%r132, %r245, %r13;
	mul.wide.u32 	%rd54, %r132, 4;
	add.s64 	%rd55, %rd2, %rd54;
	mov.b32 	%r133, 2147483647;
	st.global.u32 	[%rd55], %r133;
	bra.uni 	$L__BB0_94;
$L__BB0_26:
	mul.lo.s32 	%r19, %r114, %r1;
	min.u32 	%r20, %r11, %r114;
	and.b32  	%r21, %r20, 7;
	setp.lt.u32 	%p19, %r20, 8;
	mov.b32 	%r200, 0;
	@%p19 bra 	$L__BB0_29;
	and.b32  	%r200, %r20, 2147483640;
	neg.s32 	%r198, %r200;
	mul.wide.u32 	%rd56, %r19, 4;
	add.s64 	%rd57, %rd56, %rd2;
	add.s64 	%rd164, %rd57, 16;
$L__BB0_28:
	.pragma "nounroll";
	mov.b32 	%r135, 2147483647;
	st.global.u32 	[%rd164+-16], %r135;
	st.global.u32 	[%rd164+-12], %r135;
	st.global.u32 	[%rd164+-8], %r135;
	st.global.u32 	[%rd164+-4], %r135;
	st.global.u32 	[%rd164], %r135;
	st.global.u32 	[%rd164+4], %r135;
	st.global.u32 	[%rd164+8], %r135;
	st.global.u32 	[%rd164+12], %r135;
	add.s32 	%r198, %r198, 8;
	add.s64 	%rd164, %rd164, 32;
	setp.ne.s32 	%p20, %r198, 0;
	@%p20 bra 	$L__BB0_28;
$L__BB0_29:
	setp.eq.s32 	%p21, %r21, 0;
	@%p21 bra 	$L__BB0_37;
	setp.lt.u32 	%p22, %r21, 4;
	@%p22 bra 	$L__BB0_32;
	add.s32 	%r136, %r200, %r19;
	mul.wide.u32 	%rd58, %r136, 4;
	add.s64 	%rd59, %rd2, %rd58;
	mov.b32 	%r137, 2147483647;
	st.global.u32 	[%rd59], %r137;
	cvt.u64.u32 	%rd60, %r19;
	cvt.u64.u32 	%rd61, %r200;
	add.s64 	%rd62, %rd61, %rd60;
	shl.b64 	%rd63, %rd62, 2;
	add.s64 	%rd64, %rd2, %rd63;
	st.global.u32 	[%rd64+4], %r137;
	st.global.u32 	[%rd64+8], %r137;
	st.global.u32 	[%rd64+12], %r137;
	add.s32 	%r200, %r200, 4;
$L__BB0_32:
	and.b32  	%r29, %r20, 3;
	setp.eq.s32 	%p23, %r29, 0;
	@%p23 bra 	$L__BB0_37;
	setp.eq.s32 	%p24, %r29, 1;
	@%p24 bra 	$L__BB0_35;
	add.s32 	%r138, %r200, %r19;
	mul.wide.u32 	%rd65, %r138, 4;
	add.s64 	%rd66, %rd2, %rd65;
	mov.b32 	%r139, 2147483647;
	st.global.u32 	[%rd66], %r139;
	cvt.u64.u32 	%rd67, %r19;
	cvt.u64.u32 	%rd68, %r200;
	add.s64 	%rd69, %rd68, %rd67;
	shl.b64 	%rd70, %rd69, 2;
	add.s64 	%rd71, %rd2, %rd70;
	st.global.u32 	[%rd71+4], %r139;
	add.s32 	%r200, %r200, 2;
$L__BB0_35:
	and.b32  	%r140, %r20, 1;
	setp.eq.b32 	%p25, %r140, 1;
	not.pred 	%p26, %p25;
	@%p26 bra 	$L__BB0_37;
	add.s32 	%r141, %r200, %r19;
	mul.wide.u32 	%rd72, %r141, 4;
	add.s64 	%rd73, %rd2, %rd72;
	mov.b32 	%r142, 2147483647;
	st.global.u32 	[%rd73], %r142;
$L__BB0_37:
	setp.ge.u32 	%p27, %r11, %r114;
	@%p27 bra 	$L__BB0_94;
	add.s32 	%r32, %r204, 1;
	max.u32 	%r143, %r10, %r32;
	sub.s32 	%r33, %r143, %r204;
	sub.s32 	%r144, %r204, %r143;
	setp.gt.u32 	%p28, %r144, -16;
	mov.f64 	%fd105, 0d0000000000000000;
	@%p28 bra 	$L__BB0_41;
	and.b32  	%r145, %r33, -16;
	neg.s32 	%r202, %r145;
	mul.wide.u32 	%rd74, %r204, 4;
	add.s64 	%rd75, %rd74, %rd1;
	add.s64 	%rd165, %rd75, 32;
	mov.f64 	%fd105, 0d0000000000000000;
$L__BB0_40:
	.pragma "nounroll";
	ld.global.nc.f32 	%f5, [%rd165+-28];
	cvt.f64.f32 	%fd27, %f5;
	add.f64 	%fd28, %fd105, %fd27;
	ld.global.nc.f32 	%f6, [%rd165+-24];
	cvt.f64.f32 	%fd29, %f6;
	add.f64 	%fd30, %fd28, %fd29;
	ld.global.nc.f32 	%f7, [%rd165+-20];
	cvt.f64.f32 	%fd31, %f7;
	add.f64 	%fd32, %fd30, %fd31;
	ld.global.nc.f32 	%f8, [%rd165+-16];
	cvt.f64.f32 	%fd33, %f8;
	add.f64 	%fd34, %fd32, %fd33;
	ld.global.nc.f32 	%f9, [%rd165+-12];
	cvt.f64.f32 	%fd35, %f9;
	add.f64 	%fd36, %fd34, %fd35;
	ld.global.nc.f32 	%f10, [%rd165+-8];
	cvt.f64.f32 	%fd37, %f10;
	add.f64 	%fd38, %fd36, %fd37;
	ld.global.nc.f32 	%f11, [%rd165+-4];
	cvt.f64.f32 	%fd39, %f11;
	add.f64 	%fd40, %fd38, %fd39;
	ld.global.nc.f32 	%f12, [%rd165];
	cvt.f64.f32 	%fd41, %f12;
	add.f64 	%fd42, %fd40, %fd41;
	ld.global.nc.f32 	%f13, [%rd165+4];
	cvt.f64.f32 	%fd43, %f13;
	add.f64 	%fd44, %fd42, %fd43;
	ld.global.nc.f32 	%f14, [%rd165+8];
	cvt.f64.f32 	%fd45, %f14;
	add.f64 	%fd46, %fd44, %fd45;
	ld.global.nc.f32 	%f15, [%rd165+12];
	cvt.f64.f32 	%fd47, %f15;
	add.f64 	%fd48, %fd46, %fd47;
	ld.global.nc.f32 	%f16, [%rd165+16];
	cvt.f64.f32 	%fd49, %f16;
	add.f64 	%fd50, %fd48, %fd49;
	ld.global.nc.f32 	%f17, [%rd165+20];
	cvt.f64.f32 	%fd51, %f17;
	add.f64 	%fd52, %fd50, %fd51;
	ld.global.nc.f32 	%f18, [%rd165+24];
	cvt.f64.f32 	%fd53, %f18;
	add.f64 	%fd54, %fd52, %fd53;
	ld.global.nc.f32 	%f19, [%rd165+28];
	cvt.f64.f32 	%fd55, %f19;
	add.f64 	%fd56, %fd54, %fd55;
	add.s32 	%r204, %r204, 16;
	ld.global.nc.f32 	%f20, [%rd165+32];
	cvt.f64.f32 	%fd57, %f20;
	add.f64 	%fd105, %fd56, %fd57;
	add.s32 	%r202, %r202, 16;
	add.s64 	%rd165, %rd165, 64;
	setp.ne.s32 	%p29, %r202, 0;
	@%p29 bra 	$L__BB0_40;
$L__BB0_41:
	and.b32  	%r146, %r33, 15;
	setp.eq.s32 	%p30, %r146, 0;
	@%p30 bra 	$L__BB0_50;
	setp.lt.u32 	%p31, %r146, 8;
	@%p31 bra 	$L__BB0_44;
	mul.wide.u32 	%rd76, %r204, 4;
	add.s64 	%rd77, %rd1, %rd76;
	ld.global.nc.f32 	%f21, [%rd77+4];
	cvt.f64.f32 	%fd59, %f21;
	add.f64 	%fd60, %fd105, %fd59;
	ld.global.nc.f32 	%f22, [%rd77+8];
	cvt.f64.f32 	%fd61, %f22;
	add.f64 	%fd62, %fd60, %fd61;
	ld.global.nc.f32 	%f23, [%rd77+12];
	cvt.f64.f32 	%fd63, %f23;
	add.f64 	%fd64, %fd62, %fd63;
	ld.global.nc.f32 	%f24, [%rd77+16];
	cvt.f64.f32 	%fd65, %f24;
	add.f64 	%fd66, %fd64, %fd65;
	ld.global.nc.f32 	%f25, [%rd77+20];
	cvt.f64.f32 	%fd67, %f25;
	add.f64 	%fd68, %fd66, %fd67;
	ld.global.nc.f32 	%f26, [%rd77+24];
	cvt.f64.f32 	%fd69, %f26;
	add.f64 	%fd70, %fd68, %fd69;
	ld.global.nc.f32 	%f27, [%rd77+28];
	cvt.f64.f32 	%fd71, %f27;
	add.f64 	%fd72, %fd70, %fd71;
	add.s32 	%r204, %r204, 8;
	ld.global.nc.f32 	%f28, [%rd77+32];
	cvt.f64.f32 	%fd73, %f28;
	add.f64 	%fd105, %fd72, %fd73;
$L__BB0_44:
	and.b32  	%r148, %r33, 7;
	setp.eq.s32 	%p32, %r148, 0;
	@%p32 bra 	$L__BB0_50;
	and.b32  	%r42, %r33, 3;
	setp.lt.u32 	%p33, %r148, 4;
	@%p33 bra 	$L__BB0_47;
	mul.wide.u32 	%rd78, %r204, 4;
	add.s64 	%rd79, %rd1, %rd78;
	ld.global.nc.f32 	%f29, [%rd79+4];
	cvt.f64.f32 	%fd75, %f29;
	add.f64 	%fd76, %fd105, %fd75;
	ld.global.nc.f32 	%f30, [%rd79+8];
	cvt.f64.f32 	%fd77, %f30;
	add.f64 	%fd78, %fd76, %fd77;
	ld.global.nc.f32 	%f31, [%rd79+12];
	cvt.f64.f32 	%fd79, %f31;
	add.f64 	%fd80, %fd78, %fd79;
	add.s32 	%r204, %r204, 4;
	ld.global.nc.f32 	%f32, [%rd79+16];
	cvt.f64.f32 	%fd81, %f32;
	add.f64 	%fd105, %fd80, %fd81;
$L__BB0_47:
	setp.eq.s32 	%p34, %r42, 0;
	@%p34 bra 	$L__BB0_50;
	mul.wide.u32 	%rd80, %r204, 4;
	add.s64 	%rd81, %rd80, %rd1;
	add.s64 	%rd166, %rd81, 4;
	neg.s32 	%r207, %r42;
$L__BB0_49:
	.pragma "nounroll";
	ld.global.nc.f32 	%f33, [%rd166];
	cvt.f64.f32 	%fd82, %f33;
	add.f64 	%fd105, %fd105, %fd82;
	add.s64 	%rd166, %rd166, 4;
	add.s32 	%r207, %r207, 1;
	setp.ne.s32 	%p35, %r207, 0;
	@%p35 bra 	$L__BB0_49;
$L__BB0_50:
	ld.param.u64 	%rd161, [safezonestop_batch_f32_param_11];
	ld.param.u64 	%rd160, [safezonestop_batch_f32_param_10];
	ld.param.u32 	%r194, [safezonestop_batch_f32_param_9];
	cvt.rn.f64.u32 	%fd83, %r120;
	rcp.rn.f64 	%fd84, %fd83;
	mov.f64 	%fd85, 0d3FF0000000000000;
	sub.f64 	%fd14, %fd85, %fd84;
	setp.ne.s64 	%p36, %rd160, 0;
	setp.ne.s64 	%p37, %rd161, 0;
	and.pred  	%p38, %p36, %p37;
	setp.gt.s32 	%p39, %r117, %r121;
	and.pred  	%p1, %p38, %p39;
	mul.lo.s32 	%r150, %r117, %r1;
	cvta.to.global.u64 	%rd82, %rd160;
	mul.wide.u32 	%rd83, %r150, 4;
	add.s64 	%rd18, %rd82, %rd83;
	cvta.to.global.u64 	%rd84, %rd161;
	add.s64 	%rd19, %rd84, %rd83;
	selp.b64 	%rd20, %rd18, 0, %p1;
	selp.b64 	%rd21, %rd19, 0, %p1;
	setp.eq.s32 	%p40, %r194, 0;
	@%p40 bra 	$L__BB0_52;
	ld.param.u64 	%rd155, [safezonestop_batch_f32_param_1];
	cvt.f64.f32 	%fd86, %f1;
	neg.f64 	%fd87, %fd86;
	add.s32 	%r151, %r10, -1;
	cvta.to.global.u64 	%rd85, %rd155;
	mul.wide.u32 	%rd86, %r151, 4;
	add.s64 	%rd87, %rd85, %rd86;
	ld.global.nc.f32 	%f34, [%rd87];
	cvt.f64.f32 	%fd88, %f34;
	fma.rn.f64 	%fd106, %fd87, %fd105, %fd88;
	bra.uni 	$L__BB0_53;
$L__BB0_52:
	ld.param.u64 	%rd153, [safezonestop_batch_f32_param_0];
	cvt.f64.f32 	%fd89, %f1;
	add.s32 	%r152, %r10, -1;
	cvta.to.global.u64 	%rd88, %rd153;
	mul.wide.u32 	%rd89, %r152, 4;
	add.s64 	%rd90, %rd88, %rd89;
	ld.global.nc.f32 	%f35, [%rd90];
	cvt.f64.f32 	%fd90, %f35;
	fma.rn.f64 	%fd106, %fd89, %fd105, %fd90;
$L__BB0_53:
	cvt.rn.f32.f64 	%f2, %fd106;
	not.pred 	%p41, %p1;
	@%p41 bra 	$L__BB0_56;
	st.global.u32 	[%rd18], %r10;
	st.global.f32 	[%rd19], %f2;
	setp.lt.u32 	%p43, %r10, %r12;
	mov.b32 	%r240, 1;
	@%p43 bra 	$L__BB0_58;
	add.s32 	%r158, %r10, %r19;
	mul.wide.u32 	%rd93, %r158, 4;
	add.s64 	%rd94, %rd2, %rd93;
	st.global.f32 	[%rd94], %f2;
	bra.uni 	$L__BB0_58;
$L__BB0_56:
	setp.lt.u32 	%p42, %r10, %r12;
	mov.b32 	%r240, 0;
	@%p42 bra 	$L__BB0_58;
	add.s32 	%r155, %r10, %r19;
	mul.wide.u32 	%rd91, %r155, 4;
	add.s64 	%rd92, %rd2, %rd91;
	st.global.f32 	[%rd92], %f2;
$L__BB0_58:
	add.s32 	%r209, %r32, %r120;
	setp.ge.u32 	%p44, %r209, %r114;
	@%p44 bra 	$L__BB0_94;
	ld.param.u32 	%r195, [safezonestop_batch_f32_param_9];
	setp.eq.s32 	%p45, %r195, 0;
	cvt.f64.f32 	%fd18, %f1;
	@%p45 bra 	$L__BB0_72;
	neg.f64 	%fd19, %fd18;
	mov.b32 	%r238, 0;
	mov.u32 	%r226, %r10;
	mov.u32 	%r239, %r240;
$L__BB0_61:
	mov.u32 	%r77, %r226;
	mov.u32 	%r226, %r209;
	ld.param.u64 	%rd156, [safezonestop_batch_f32_param_1];
	mul.wide.u32 	%rd95, %r226, 4;
	add.s64 	%rd96, %rd1, %rd95;
	ld.global.nc.f32 	%f36, [%rd96];
	cvt.f64.f32 	%fd91, %f36;
	fma.rn.f64 	%fd105, %fd14, %fd105, %fd91;
	cvta.to.global.u64 	%rd97, %rd156;
	mul.wide.u32 	%rd98, %r77, 4;
	add.s64 	%rd99, %rd97, %rd98;
	ld.global.nc.f32 	%f37, [%rd99];
	cvt.f64.f32 	%fd92, %f37;
	fma.rn.f64 	%fd93, %fd19, %fd105, %fd92;
	cvt.rn.f32.f64 	%f4, %fd93;
	@%p41 bra 	$L__BB0_89;
	sub.s32 	%r81, %r77, %r121;
	setp.lt.s32 	%p49, %r240, 1;
	mov.u32 	%r237, %r240;
	@%p49 bra 	$L__BB0_66;
	add.s32 	%r82, %r81, 2;
$L__BB0_64:
	mul.wide.s32 	%rd104, %r238, 4;
	add.s64 	%rd105, %rd20, %rd104;
	ld.global.u32 	%r166, [%rd105];
	setp.ge.s32 	%p50, %r166, %r82;
	mov.u32 	%r237, %r240;
	@%p50 bra 	$L__BB0_66;
	add.s32 	%r168, %r238, 1;
	setp.eq.s32 	%p51, %r168, %r117;
	selp.b32 	%r238, 0, %r168, %p51;
	add.s32 	%r86, %r240, -1;
	setp.gt.s32 	%p52, %r240, 1;
	mov.b32 	%r237, 0;
	mov.u32 	%r240, %r86;
	@%p52 bra 	$L__BB0_64;
$L__BB0_66:
	setp.lt.s32 	%p53, %r237, 1;
	@%p53 bra 	$L__BB0_70;
	mov.u32 	%r234, %r237;
$L__BB0_68:
	setp.eq.s32 	%p54, %r239, 0;
	selp.b32 	%r91, %r117, %r239, %p54;
	mul.wide.s32 	%rd106, %r91, 4;
	add.s64 	%rd107, %rd21, %rd106;
	ld.global.f32 	%f38, [%rd107+-4];
	setp.gtu.f32 	%p55, %f38, %f4;
	mov.u32 	%r237, %r234;
	@%p55 bra 	$L__BB0_70;
	add.s32 	%r239, %r91, -1;
	add.s32 	%r93, %r234, -1;
	setp.gt.s32 	%p56, %r234, 1;
	mov.b32 	%r237, 0;
	mov.u32 	%r234, %r93;
	@%p56 bra 	$L__BB0_68;
$L__BB0_70:
	mul.wide.s32 	%rd108, %r239, 4;
	add.s64 	%rd109, %rd20, %rd108;
	st.global.u32 	[%rd109], %r226;
	add.s64 	%rd110, %rd21, %rd108;
	st.global.f32 	[%rd110], %f4;
	add.s32 	%r170, %r239, 1;
	setp.eq.s32 	%p57, %r170, %r117;
	selp.b32 	%r239, 0, %r170, %p57;
	add.s32 	%r240, %r237, 1;
	setp.lt.s32 	%p58, %r226, %r12;
	setp.lt.s32 	%p59, %r237, 0;
	or.pred  	%p60, %p58, %p59;
	@%p60 bra 	$L__BB0_93;
	mul.wide.s32 	%rd111, %r238, 4;
	add.s64 	%rd112, %rd21, %rd111;
	ld.global.f32 	%f39, [%rd112];
	add.s32 	%r171, %r226, %r19;
	mul.wide.u32 	%rd113, %r171, 4;
	add.s64 	%rd114, %rd2, %rd113;
	st.global.f32 	[%rd114], %f39;
	bra.uni 	$L__BB0_93;
$L__BB0_72:
	mov.b32 	%r222, 0;
	mov.u32 	%r210, %r10;
	mov.u32 	%r223, %r240;
$L__BB0_73:
	mov.u32 	%r51, %r210;
	mov.u32 	%r210, %r209;
	ld.param.u64 	%rd154, [safezonestop_batch_f32_param_0];
	mul.wide.u32 	%rd115, %r210, 4;
	add.s64 	%rd116, %rd1, %rd115;
	ld.global.nc.f32 	%f40, [%rd116];
	cvt.f64.f32 	%fd94, %f40;
	fma.rn.f64 	%fd105, %fd14, %fd105, %fd94;
	cvta.to.global.u64 	%rd117, %rd154;
	mul.wide.u32 	%rd118, %r51, 4;
	add.s64 	%rd119, %rd117, %rd118;
	ld.global.nc.f32 	%f41, [%rd119];
	cvt.f64.f32 	%fd95, %f41;
	fma.rn.f64 	%fd96, %fd18, %fd105, %fd95;
	cvt.rn.f32.f64 	%f3, %fd96;
	@%p1 bra 	$L__BB0_77;
	setp.lt.s32 	%p62, %r210, %r12;
	@%p62 bra 	$L__BB0_87;
	sub.s32 	%r173, %r51, %r121;
	add.s32 	%r174, %r173, 2;
	max.s32 	%r175, %r174, %r10;
	setp.le.s32 	%p63, %r175, %r210;
	@%p63 bra 	$L__BB0_88;
	add.s32 	%r177, %r210, %r19;
	mul.wide.u32 	%rd122, %r177, 4;
	add.s64 	%rd123, %rd2, %rd122;
	mov.b32 	%r178, 2147483647;
	st.global.u32 	[%rd123], %r178;
	bra.uni 	$L__BB0_87;
$L__BB0_77:
	sub.s32 	%r55, %r51, %r121;
	setp.lt.s32 	%p64, %r240, 1;
	mov.u32 	%r221, %r240;
	@%p64 bra 	$L__BB0_81;
	add.s32 	%r56, %r55, 2;
$L__BB0_79:
	mul.wide.s32 	%rd124, %r222, 4;
	add.s64 	%rd125, %rd20, %rd124;
	ld.global.u32 	%r179, [%rd125];
	setp.ge.s32 	%p65, %r179, %r56;
	mov.u32 	%r221, %r240;
	@%p65 bra 	$L__BB0_81;
	add.s32 	%r181, %r222, 1;
	setp.eq.s32 	%p66, %r181, %r117;
	selp.b32 	%r222, 0, %r181, %p66;
	add.s32 	%r60, %r240, -1;
	setp.gt.s32 	%p67, %r240, 1;
	mov.b32 	%r221, 0;
	mov.u32 	%r240, %r60;
	@%p67 bra 	$L__BB0_79;
$L__BB0_81:
	setp.lt.s32 	%p68, %r221, 1;
	@%p68 bra 	$L__BB0_85;
	mov.u32 	%r218, %r221;
$L__BB0_83:
	setp.eq.s32 	%p69, %r223, 0;
	selp.b32 	%r65, %r117, %r223, %p69;
	mul.wide.s32 	%rd126, %r65, 4;
	add.s64 	%rd127, %rd21, %rd126;
	ld.global.f32 	%f42, [%rd127+-4];
	setp.ltu.f32 	%p70, %f42, %f3;
	mov.u32 	%r221, %r218;
	@%p70 bra 	$L__BB0_85;
	add.s32 	%r223, %r65, -1;
	add.s32 	%r67, %r218, -1;
	setp.gt.s32 	%p71, %r218, 1;
	mov.b32 	%r221, 0;
	mov.u32 	%r218, %r67;
	@%p71 bra 	$L__BB0_83;
$L__BB0_85:
	mul.wide.s32 	%rd128, %r223, 4;
	add.s64 	%rd129, %rd20, %rd128;
	st.global.u32 	[%rd129], %r210;
	add.s64 	%rd130, %rd21, %rd128;
	st.global.f32 	[%rd130], %f3;
	add.s32 	%r183, %r223, 1;
	setp.eq.s32 	%p72, %r183, %r117;
	selp.b32 	%r223, 0, %r183, %p72;
	add.s32 	%r240, %r221, 1;
	setp.lt.s32 	%p73, %r210, %r12;
	setp.lt.s32 	%p74, %r221, 0;
	or.pred  	%p75, %p73, %p74;
	@%p75 bra 	$L__BB0_87;
	mul.wide.s32 	%rd131, %r222, 4;
	add.s64 	%rd132, %rd21, %rd131;
	ld.global.f32 	%f43, [%rd132];
	add.s32 	%r184, %r210, %r19;
	mul.wide.u32 	%rd133, %r184, 4;
	add.s64 	%rd134, %rd2, %rd133;
	st.global.f32 	[%rd134], %f43;
$L__BB0_87:
	add.s32 	%r209, %r210, 1;
	setp.lt.s32 	%p76, %r209, %r114;
	@%p76 bra 	$L__BB0_73;
	bra.uni 	$L__BB0_94;
$L__BB0_88:
	add.s32 	%r176, %r210, %r19;
	mul.wide.u32 	%rd120, %r176, 4;
	add.s64 	%rd121, %rd2, %rd120;
	st.global.f32 	[%rd121], %f3;
	bra.uni 	$L__BB0_87;
$L__BB0_89:
	setp.lt.s32 	%p47, %r226, %r12;
	@%p47 bra 	$L__BB0_93;
	sub.s32 	%r160, %r77, %r121;
	add.s32 	%r161, %r160, 2;
	max.s32 	%r162, %r161, %r10;
	setp.le.s32 	%p48, %r162, %r226;
	@%p48 bra 	$L__BB0_92;
	add.s32 	%r164, %r226, %r19;
	mul.wide.u32 	%rd102, %r164, 4;
	add.s64 	%rd103, %rd2, %rd102;
	mov.b32 	%r165, 2147483647;
	st.global.u32 	[%rd103], %r165;
	bra.uni 	$L__BB0_93;
$L__BB0_92:
	add.s32 	%r163, %r226, %r19;
	mul.wide.u32 	%rd100, %r163, 4;
	add.s64 	%rd101, %rd2, %rd100;
	st.global.f32 	[%rd101], %f4;
$L__BB0_93:
	add.s32 	%r209, %r226, 1;
	setp.lt.s32 	%p61, %r209, %r114;
	@%p61 bra 	$L__BB0_61;
$L__BB0_94:
	ret;

}
	// .globl	safezonestop_many_series_one_param_time_major_f32
.visible .entry safezonestop_many_series_one_param_time_major_f32(
	.param .u64 .ptr .align 1 safezonestop_many_series_one_param_time_major_f32_param_0,
	.param .u64 .ptr .align 1 safezonestop_many_series_one_param_time_major_f32_param_1,
	.param .u32 safezonestop_many_series_one_param_time_major_f32_param_2,
	.param .u32 safezonestop_many_series_one_param_time_major_f32_param_3,
	.param .u32 safezonestop_many_series_one_param_time_major_f32_param_4,
	.param .f32 safezonestop_many_series_one_param_time_major_f32_param_5,
	.param .u32 safezonestop_many_series_one_param_time_major_f32_param_6,
	.param .u64 .ptr .align 1 safezonestop_many_series_one_param_time_major_f32_param_7,
	.param .u32 safezonestop_many_series_one_param_time_major_f32_param_8,
	.param .u64 .ptr .align 1 safezonestop_many_series_one_param_time_major_f32_param_9,
	.param .u64 .ptr .align 1 safezonestop_many_series_one_param_time_major_f32_param_10,
	.param .u32 safezonestop_many_series_one_param_time_major_f32_param_11,
	.param .u64 .ptr .align 1 safezonestop_many_series_one_param_time_major_f32_param_12
)
{
	.reg .pred 	%p<143>;
	.reg .b32 	%r<333>;
	.reg .b32 	%f<308>;
	.reg .b64 	%rd<213>;
	.reg .b64 	%fd<92>;

	ld.param.u64 	%rd13, [safezonestop_many_series_one_param_time_major_f32_param_0];
	ld.param.u64 	%rd14, [safezonestop_many_series_one_param_time_major_f32_param_1];
	ld.param.u32 	%r178, [safezonestop_many_series_one_param_time_major_f32_param_2];
	ld.param.u32 	%r179, [safezonestop_many_series_one_param_time_major_f32_param_3];
	ld.param.u32 	%r180, [safezonestop_many_series_one_param_time_major_f32_param_4];
	ld.param.f32 	%f66, [safezonestop_many_series_one_param_time_major_f32_param_5];
	ld.param.u32 	%r181, [safezonestop_many_series_one_param_time_major_f32_param_6];
	ld.param.u64 	%rd10, [safezonestop_many_series_one_param_time_major_f32_param_7];
	ld.param.u32 	%r182, [safezonestop_many_series_one_param_time_major_f32_param_8];
	ld.param.u32 	%r183, [safezonestop_many_series_one_param_time_major_f32_param_11];
	ld.param.u64 	%rd15, [safezonestop_many_series_one_param_time_major_f32_param_12];
	cvta.to.global.u64 	%rd1, %rd14;
	cvta.to.global.u64 	%rd2, %rd13;
	cvta.to.global.u64 	%rd3, %rd15;
	mov.u32 	%r1, %ctaid.x;
	setp.ge.s32 	%p2, %r1, %r178;
	mov.u32 	%r184, %tid.x;
	setp.ne.s32 	%p3, %r184, 0;
	or.pred  	%p4, %p3, %p2;
	@%p4 bra 	$L__BB1_116;
	cvta.to.global.u64 	%rd16, %rd10;
	mul.wide.u32 	%rd17, %r1, 4;
	add.s64 	%rd18, %rd16, %rd17;
	ld.global.nc.u32 	%r2, [%rd18];
	setp.gt.s32 	%p5, %r2, -1;
	setp.lt.s32 	%p6, %r2, %r179;
	setp.gt.s32 	%p7, %r180, 0;
	and.pred  	%p8, %p5, %p7;
	and.pred  	%p9, %p8, %p6;
	setp.gt.s32 	%p10, %r181, 0;
	and.pred  	%p11, %p10, %p9;
	@%p11 bra 	$L__BB1_14;
	setp.lt.s32 	%p134, %r179, 1;
	@%p134 bra 	$L__BB1_116;
	and.b32  	%r3, %r179, 7;
	setp.lt.u32 	%p135, %r179, 8;
	mov.b32 	%r328, 0;
	@%p135 bra 	$L__BB1_6;
	and.b32  	%r328, %r179, 2147483640;
	neg.s32 	%r272, %r328;
	shl.b32 	%r6, %r178, 3;
	mul.wide.s32 	%rd191, %r178, 4;
	mov.u32 	%r271, %r1;
$L__BB1_5:
	.pragma "nounroll";
	mul.wide.s32 	%rd189, %r271, 4;
	add.s64 	%rd190, %rd3, %rd189;
	mov.b32 	%r263, 2147483647;
	st.global.u32 	[%rd190], %r263;
	add.s64 	%rd192, %rd190, %rd191;
	st.global.u32 	[%rd192], %r263;
	add.s64 	%rd193, %rd192, %rd191;
	st.global.u32 	[%rd193], %r263;
	add.s64 	%rd194, %rd193, %rd191;
	st.global.u32 	[%rd194], %r263;
	add.s64 	%rd195, %rd194, %rd191;
	st.global.u32 	[%rd195], %r263;
	add.s64 	%rd196, %rd195, %rd191;
	st.global.u32 	[%rd196], %r263;
	add.s64 	%rd197, %rd196, %rd191;
	st.global.u32 	[%rd197], %r263;
	add.s64 	%rd198, %rd197, %rd191;
	st.global.u32 	[%rd198], %r263;
	add.s32 	%r272, %r272, 8;
	add.s32 	%r271, %r271, %r6;
	setp.eq.s32 	%p136, %r272, 0;
	@%p136 bra 	$L__BB1_6;
	bra.uni 	$L__BB1_5;
$L__BB1_6:
	setp.eq.s32 	%p137, %r3, 0;
	@%p137 bra 	$L__BB1_116;
	and.b32  	%r167, %r179, 3;
	setp.lt.u32 	%p138, %r3, 4;
	@%p138 bra 	$L__BB1_9;
	mad.lo.s32 	%r264, %r328, %r178, %r1;
	mul.wide.s32 	%rd199, %r264, 4;
	add.s64 	%rd200, %rd3, %rd199;
	mov.b32 	%r265, 2147483647;
	st.global.u32 	[%rd200], %r265;
	mul.wide.s32 	%rd201, %r178, 4;
	add.s64 	%rd202, %rd200, %rd201;
	st.global.u32 	[%rd202], %r265;
	add.s64 	%rd203, %rd202, %rd201;
	st.global.u32 	[%rd203], %r265;
	add.s64 	%rd204, %rd203, %rd201;
	st.global.u32 	[%rd204], %r265;
	add.s32 	%r328, %r328, 4;
$L__BB1_9:
	setp.eq.s32 	%p139, %r167, 0;
	@%p139 bra 	$L__BB1_116;
	setp.eq.s32 	%p140, %r167, 1;
	@%p140 bra 	$L__BB1_12;
	mad.lo.s32 	%r266, %r328, %r178, %r1;
	mul.wide.s32 	%rd205, %r266, 4;
	add.s64 	%rd206, %rd3, %rd205;
	mov.b32 	%r267, 2147483647;
	st.global.u32 	[%rd206], %r267;
	mul.wide.s32 	%rd207, %r178, 4;
	add.s64 	%rd208, %rd206, %rd207;
	st.global.u32 	[%rd208], %r267;
	add.s32 	%r328, %r328, 2;
$L__BB1_12:
	and.b32  	%r268, %r179, 1;
	setp.eq.b32 	%p141, %r268, 1;
	not.pred 	%p142, %p141;
	@%p142 bra 	$L__BB1_116;
	mad.lo.s32 	%r269, %r328, %r178, %r1;
	mul.wide.s32 	%rd209, %r269, 4;
	add.s64 	%rd210, %rd3, %rd209;
	mov.b32 	%r270, 2147483647;
	st.global.u32 	[%rd210], %r270;
	bra.uni 	$L__BB1_116;
$L__BB1_14:
	add.s32 	%r11, %r2, %r180;
	max.u32 	%r185, %r180, %r181;
	add.s32 	%r12, %r2, %r185;
	add.s32 	%r13, %r12, -1;
	setp.lt.s32 	%p12, %r11, %r179;
	@%p12 bra 	$L__BB1_27;
	setp.lt.s32 	%p13, %r179, 1;
	@%p13 bra 	$L__BB1_116;
	and.b32  	%r14, %r179, 7;
	setp.lt.u32 	%p14, %r179, 8;
	mov.b32 	%r330, 0;
	@%p14 bra 	$L__BB1_19;
	and.b32  	%r330, %r179, 2147483640;
	neg.s32 	%r274, %r330;
	shl.b32 	%r17, %r178, 3;
	mul.wide.s32 	%rd21, %r178, 4;
	mov.u32 	%r273, %r1;
$L__BB1_18:
	.pragma "nounroll";
	mul.wide.s32 	%rd19, %r273, 4;
	add.s64 	%rd20, %rd3, %rd19;
	mov.b32 	%r187, 2147483647;
	st.global.u32 	[%rd20], %r187;
	add.s64 	%rd22, %rd20, %rd21;
	st.global.u32 	[%rd22], %r187;
	add.s64 	%rd23, %rd22, %rd21;
	st.global.u32 	[%rd23], %r187;
	add.s64 	%rd24, %rd23, %rd21;
	st.global.u32 	[%rd24], %r187;
	add.s64 	%rd25, %rd24, %rd21;
	st.global.u32 	[%rd25], %r187;
	add.s64 	%rd26, %rd25, %rd21;
	st.global.u32 	[%rd26], %r187;
	add.s64 	%rd27, %rd26, %rd21;
	st.global.u32 	[%rd27], %r187;
	add.s64 	%rd28, %rd27, %rd21;
	st.global.u32 	[%rd28], %r187;
	add.s32 	%r274, %r274, 8;
	add.s32 	%r273, %r273, %r17;
	setp.eq.s32 	%p15, %r274, 0;
	@%p15 bra 	$L__BB1_19;
	bra.uni 	$L__BB1_18;
$L__BB1_19:
	setp.eq.s32 	%p16, %r14, 0;
	@%p16 bra 	$L__BB1_116;
	and.b32  	%r173, %r179, 3;
	setp.lt.u32 	%p17, %r14, 4;
	@%p17 bra 	$L__BB1_22;
	mad.lo.s32 	%r188, %r330, %r178, %r1;
	mul.wide.s32 	%rd29, %r188, 4;
	add.s64 	%rd30, %rd3, %rd29;
	mov.b32 	%r189, 2147483647;
	st.global.u32 	[%rd30], %r189;
	mul.wide.s32 	%rd31, %r178, 4;
	add.s64 	%rd32, %rd30, %rd31;
	st.global.u32 	[%rd32], %r189;
	add.s64 	%rd33, %rd32, %rd31;
	st.global.u32 	[%rd33], %r189;
	add.s64 	%rd34, %rd33, %rd31;
	st.global.u32 	[%rd34], %r189;
	add.s32 	%r330, %r330, 4;
$L__BB1_22:
	setp.eq.s32 	%p18, %r173, 0;
	@%p18 bra 	$L__BB1_116;
	setp.eq.s32 	%p19, %r173, 1;
	@%p19 bra 	$L__BB1_25;
	mad.lo.s32 	%r190, %r330, %r178, %r1;
	mul.wide.s32 	%rd35, %r190, 4;
	add.s64 	%rd36, %rd3, %rd35;
	mov.b32 	%r191, 2147483647;
	st.global.u32 	[%rd36], %r191;
	mul.wide.s32 	%rd37, %r178, 4;
	add.s64 	%rd38, %rd36, %rd37;
	st.global.u32 	[%rd38], %r191;
	add.s32 	%r330, %r330, 2;
$L__BB1_25:
	and.b32  	%r192, %r179, 1;
	setp.eq.b32 	%p20, %r192, 1;
	not.pred 	%p21, %p20;
	@%p21 bra 	$L__BB1_116;
	mad.lo.s32 	%r193, %r330, %r178, %r1;
	mul.wide.s32 	%rd39, %r193, 4;
	add.s64 	%rd40, %rd3, %rd39;
	mov.b32 	%r194, 2147483647;
	st.global.u32 	[%rd40], %r194;
	bra.uni 	$L__BB1_116;
$L__BB1_27:
	setp.lt.s32 	%p22, %r179, 1;
	@%p22 bra 	$L__BB1_39;
	min.u32 	%r18, %r12, %r179;
	and.b32  	%r19, %r18, 7;
	setp.lt.u32 	%p23, %r18, 8;
	mov.b32 	%r277, 0;
	@%p23 bra 	$L__BB1_31;
	and.b32  	%r277, %r18, 2147483640;
	neg.s32 	%r276, %r277;
	shl.b32 	%r22, %r178, 3;
	mul.wide.s32 	%rd43, %r178, 4;
	mov.u32 	%r275, %r1;
$L__BB1_30:
	.pragma "nounroll";
	mul.wide.s32 	%rd41, %r275, 4;
	add.s64 	%rd42, %rd3, %rd41;
	mov.b32 	%r196, 2147483647;
	st.global.u32 	[%rd42], %r196;
	add.s64 	%rd44, %rd42, %rd43;
	st.global.u32 	[%rd44], %r196;
	add.s64 	%rd45, %rd44, %rd43;
	st.global.u32 	[%rd45], %r196;
	add.s64 	%rd46, %rd45, %rd43;
	st.global.u32 	[%rd46], %r196;
	add.s64 	%rd47, %rd46, %rd43;
	st.global.u32 	[%rd47], %r196;
	add.s64 	%rd48, %rd47, %rd43;
	st.global.u32 	[%rd48], %r196;
	add.s64 	%rd49, %rd48, %rd43;
	st.global.u32 	[%rd49], %r196;
	add.s64 	%rd50, %rd49, %rd43;
	st.global.u32 	[%rd50], %r196;
	add.s32 	%r276, %r276, 8;
	add.s32 	%r275, %r275, %r22;
	setp.ne.s32 	%p24, %r276, 0;
	@%p24 bra 	$L__BB1_30;
$L__BB1_31:
	setp.eq.s32 	%p25, %r19, 0;
	@%p25 bra 	$L__BB1_39;
	and.b32  	%r32, %r18, 3;
	setp.lt.u32 	%p26, %r19, 4;
	@%p26 bra 	$L__BB1_34;
	mad.lo.s32 	%r197, %r277, %r178, %r1;
	mul.wide.s32 	%rd51, %r197, 4;
	add.s64 	%rd52, %rd3, %rd51;
	mov.b32 	%r198, 2147483647;
	st.global.u32 	[%rd52], %r198;
	mul.wide.s32 	%rd53, %r178, 4;
	add.s64 	%rd54, %rd52, %rd53;
	st.global.u32 	[%rd54], %r198;
	add.s64 	%rd55, %rd54, %rd53;
	st.global.u32 	[%rd55], %r198;
	add.s64 	%rd56, %rd55, %rd53;
	st.global.u32 	[%rd56], %r198;
	add.s32 	%r277, %r277, 4;
$L__BB1_34:
	setp.eq.s32 	%p27, %r32, 0;
	@%p27 bra 	$L__BB1_39;
	setp.eq.s32 	%p28, %r32, 1;
	@%p28 bra 	$L__BB1_37;
	mad.lo.s32 	%r199, %r277, %r178, %r1;
	mul.wide.s32 	%rd57, %r199, 4;
	add.s64 	%rd58, %rd3, %rd57;
	mov.b32 	%r200, 2147483647;
	st.global.u32 	[%rd58], %r200;
	mul.wide.s32 	%rd59, %r178, 4;
	add.s64 	%rd60, %rd58, %rd59;
	st.global.u32 	[%rd60], %r200;
	add.s32 	%r277, %r277, 2;
$L__BB1_37:
	and.b32  	%r201, %r18, 1;
	setp.eq.b32 	%p29, %r201, 1;
	not.pred 	%p30, %p29;
	@%p30 bra 	$L__BB1_39;
	mad.lo.s32 	%r202, %r277, %r178, %r1;
	mul.wide.s32 	%rd61, %r202, 4;
	add.s64 	%rd62, %rd3, %rd61;
	mov.b32 	%r203, 2147483647;
	st.global.u32 	[%rd62], %r203;
$L__BB1_39:
	setp.ge.s32 	%p31, %r12, %r179;
	@%p31 bra 	$L__BB1_116;
	mad.lo.s32 	%r204, %r2, %r178, %r1;
	mul.wide.u32 	%rd63, %r204, 4;
	add.s64 	%rd64, %rd2, %rd63;
	add.s64 	%rd65, %rd1, %rd63;
	ld.global.nc.f32 	%f286, [%rd65];
	ld.global.nc.f32 	%f287, [%rd64];
	add.s32 	%r37, %r2, 1;
	max.s32 	%r205, %r11, %r37;
	sub.s32 	%r38, %r205, %r2;
	sub.s32 	%r206, %r2, %r205;
	setp.gt.u32 	%p32, %r206, -8;
	mov.f64 	%fd84, 0d0000000000000000;
	mov.u32 	%r290, %r2;
	@%p32 bra 	$L__BB1_43;
	add.s32 	%r207, %r2, 2;
	mad.lo.s32 	%r288, %r178, %r207, %r1;
	shl.b32 	%r40, %r178, 3;
	add.s32 	%r208, %r2, 3;
	mad.lo.s32 	%r287, %r178, %r208, %r1;
	add.s32 	%r209, %r2, 4;
	mad.lo.s32 	%r286, %r178, %r209, %r1;
	add.s32 	%r210, %r2, 5;
	mad.lo.s32 	%r285, %r178, %r210, %r1;
	add.s32 	%r211, %r2, 6;
	mad.lo.s32 	%r284, %r178, %r211, %r1;
	add.s32 	%r212, %r2, 7;
	mad.lo.s32 	%r283, %r178, %r212, %r1;
	add.s32 	%r213, %r2, 8;
	mad.lo.s32 	%r282, %r178, %r213, %r1;
	mad.lo.s32 	%r281, %r178, %r37, %r1;
	and.b32  	%r214, %r38, -8;
	neg.s32 	%r280, %r214;
	mov.f64 	%fd84, 0d0000000000000000;
	mov.u32 	%r290, %r2;
$L__BB1_42:
	.pragma "nounroll";
	setp.eq.s32 	%p33, %r182, 0;
	mul.wide.u32 	%rd66, %r281, 4;
	add.s64 	%rd67, %rd2, %rd66;
	ld.global.nc.f32 	%f67, [%rd67];
	add.s64 	%rd68, %rd1, %rd66;
	ld.global.nc.f32 	%f68, [%rd68];
	sub.f32 	%f69, %f67, %f287;
	sub.f32 	%f70, %f286, %f68;
	max.f32 	%f71, %f69, 0f00000000;
	max.f32 	%f72, %f70, 0f00000000;
	setp.gt.f32 	%p34, %f72, %f71;
	selp.f32 	%f73, %f72, 0f00000000, %p34;
	setp.gt.f32 	%p35, %f71, %f72;
	selp.f32 	%f74, %f71, 0f00000000, %p35;
	selp.f32 	%f75, %f74, %f73, %p33;
	cvt.f64.f32 	%fd35, %f75;
	add.f64 	%fd36, %fd84, %fd35;
	mul.wide.u32 	%rd69, %r288, 4;
	add.s64 	%rd70, %rd2, %rd69;
	ld.global.nc.f32 	%f76, [%rd70];
	add.s64 	%rd71, %rd1, %rd69;
	ld.global.nc.f32 	%f77, [%rd71];
	sub.f32 	%f78, %f76, %f67;
	sub.f32 	%f79, %f68, %f77;
	max.f32 	%f80, %f78, 0f00000000;
	max.f32 	%f81, %f79, 0f00000000;
	setp.gt.f32 	%p36, %f81, %f80;
	selp.f32 	%f82, %f81, 0f00000000, %p36;
	setp.gt.f32 	%p37, %f80, %f81;
	selp.f32 	%f83, %f80, 0f00000000, %p37;
	selp.f32 	%f84, %f83, %f82, %p33;
	cvt.f64.f32 	%fd37, %f84;
	add.f64 	%fd38, %fd36, %fd37;
	mul.wide.u32 	%rd72, %r287, 4;
	add.s64 	%rd73, %rd2, %rd72;
	ld.global.nc.f32 	%f85, [%rd73];
	add.s64 	%rd74, %rd1, %rd72;
	ld.global.nc.f32 	%f86, [%rd74];
	sub.f32 	%f87, %f85, %f76;
	sub.f32 	%f88, %f77, %f86;
	max.f32 	%f89, %f87, 0f00000000;
	max.f32 	%f90, %f88, 0f00000000;
	setp.gt.f32 	%p38, %f90, %f89;
	selp.f32 	%f91, %f90, 0f00000000, %p38;
	setp.gt.f32 	%p39, %f89, %f90;
	selp.f32 	%f92, %f89, 0f00000000, %p39;
	selp.f32 	%f93, %f92, %f91, %p33;
	cvt.f64.f32 	%fd39, %f93;
	add.f64 	%fd40, %fd38, %fd39;
	mul.wide.u32 	%rd75, %r286, 4;
	add.s64 	%rd76, %rd2, %rd75;
	ld.global.nc.f32 	%f94, [%rd76];
	add.s64 	%rd77, %rd1, %rd75;
	ld.global.nc.f32 	%f95, [%rd77];
	sub.f32 	%f96, %f94, %f85;
	sub.f32 	%f97, %f86, %f95;
	max.f32 	%f98, %f96, 0f00000000;
	max.f32 	%f99, %f97, 0f00000000;
	setp.gt.f32 	%p40, %f99, %f98;
	selp.f32 	%f100, %f99, 0f00000000, %p40;
	setp.gt.f32 	%p41, %f98, %f99;
	selp.f32 	%f101, %f98, 0f00000000, %p41;
	selp.f32 	%f102, %f101, %f100, %p33;
	cvt.f64.f32 	%fd41, %f102;
	add.f64 	%fd42, %fd40, %fd41;
	mul.wide.u32 	%rd78, %r285, 4;
	add.s64 	%rd79, %rd2, %rd78;
	ld.global.nc.f32 	%f103, [%rd79];
	add.s64 	%rd80, %rd1, %rd78;
	ld.global.nc.f32 	%f104, [%rd80];
	sub.f32 	%f105, %f103, %f94;
	sub.f32 	%f106, %f95, %f104;
	max.f32 	%f107, %f105, 0f00000000;
	max.f32 	%f108, %f106, 0f00000000;
	setp.gt.f32 	%p42, %f108, %f107;
	selp.f32 	%f109, %f108, 0f00000000, %p42;
	setp.gt.f32 	%p43, %f107, %f108;
	selp.f32 	%f110, %f107, 0f00000000, %p43;
	selp.f32 	%f111, %f110, %f109, %p33;
	cvt.f64.f32 	%fd43, %f111;
	add.f64 	%fd44, %fd42, %fd43;
	mul.wide.u32 	%rd81, %r284, 4;
	add.s64 	%rd82, %rd2, %rd81;
	ld.global.nc.f32 	%f112, [%rd82];
	add.s64 	%rd83, %rd1, %rd81;
	ld.global.nc.f32 	%f113, [%rd83];
	sub.f32 	%f114, %f112, %f103;
	sub.f32 	%f115, %f104, %f113;
	max.f32 	%f116, %f114, 0f00000000;
	max.f32 	%f117, %f115, 0f00000000;
	setp.gt.f32 	%p44, %f117, %f116;
	selp.f32 	%f118, %f117, 0f00000000, %p44;
	setp.gt.f32 	%p45, %f116, %f117;
	selp.f32 	%f119, %f116, 0f00000000, %p45;
	selp.f32 	%f120, %f119, %f118, %p33;
	cvt.f64.f32 	%fd45, %f120;
	add.f64 	%fd46, %fd44, %fd45;
	mul.wide.u32 	%rd84, %r283, 4;
	add.s64 	%rd85, %rd2, %rd84;
	ld.global.nc.f32 	%f121, [%rd85];
	add.s64 	%rd86, %rd1, %rd84;
	ld.global.nc.f32 	%f122, [%rd86];
	sub.f32 	%f123, %f121, %f112;
	sub.f32 	%f124, %f113, %f122;
	max.f32 	%f125, %f123, 0f00000000;
	max.f32 	%f126, %f124, 0f00000000;
	setp.gt.f32 	%p46, %f126, %f125;
	selp.f32 	%f127, %f126, 0f00000000, %p46;
	setp.gt.f32 	%p47, %f125, %f126;
	selp.f32 	%f128, %f125, 0f00000000, %p47;
	selp.f32 	%f129, %f128, %f127, %p33;
	cvt.f64.f32 	%fd47, %f129;
	add.f64 	%fd48, %fd46, %fd47;
	add.s32 	%r290, %r290, 8;
	mul.wide.u32 	%rd87, %r282, 4;
	add.s64 	%rd88, %rd2, %rd87;
	ld.global.nc.f32 	%f287, [%rd88];
	add.s64 	%rd89, %rd1, %rd87;
	ld.global.nc.f32 	%f286, [%rd89];
	sub.f32 	%f130, %f287, %f121;
	sub.f32 	%f131, %f122, %f286;
	max.f32 	%f132, %f130, 0f00000000;
	max.f32 	%f133, %f131, 0f00000000;
	setp.gt.f32 	%p48, %f133, %f132;
	selp.f32 	%f134, %f133, 0f00000000, %p48;
	setp.gt.f32 	%p49, %f132, %f133;
	selp.f32 	%f135, %f132, 0f00000000, %p49;
	selp.f32 	%f136, %f135, %f134, %p33;
	cvt.f64.f32 	%fd49, %f136;
	add.f64 	%fd84, %fd48, %fd49;
	add.s32 	%r288, %r288, %r40;
	add.s32 	%r287, %r287, %r40;
	add.s32 	%r286, %r286, %r40;
	add.s32 	%r285, %r285, %r40;
	add.s32 	%r284, %r284, %r40;
	add.s32 	%r283, %r283, %r40;
	add.s32 	%r282, %r282, %r40;
	add.s32 	%r281, %r281, %r40;
	add.s32 	%r280, %r280, 8;
	setp.ne.s32 	%p50, %r280, 0;
	@%p50 bra 	$L__BB1_42;
$L__BB1_43:
	and.b32  	%r70, %r38, 7;
	setp.eq.s32 	%p51, %r70, 0;
	@%p51 bra 	$L__BB1_51;
	and.b32  	%r71, %r38, 3;
	setp.lt.u32 	%p52, %r70, 4;
	@%p52 bra 	$L__BB1_46;
	setp.eq.s32 	%p53, %r182, 0;
	mad.lo.s32 	%r215, %r178, %r290, %r178;
	add.s32 	%r216, %r215, %r1;
	mul.wide.u32 	%rd90, %r216, 4;
	add.s64 	%rd91, %rd2, %rd90;
	ld.global.nc.f32 	%f137, [%rd91];
	add.s64 	%rd92, %rd1, %rd90;
	ld.global.nc.f32 	%f138, [%rd92];
	sub.f32 	%f139, %f137, %f287;
	sub.f32 	%f140, %f286, %f138;
	max.f32 	%f141, %f139, 0f00000000;
	max.f32 	%f142, %f140, 0f00000000;
	setp.gt.f32 	%p54, %f142, %f141;
	selp.f32 	%f143, %f142, 0f00000000, %p54;
	setp.gt.f32 	%p55, %f141, %f142;
	selp.f32 	%f144, %f141, 0f00000000, %p55;
	selp.f32 	%f145, %f144, %f143, %p53;
	cvt.f64.f32 	%fd51, %f145;
	add.f64 	%fd52, %fd84, %fd51;
	add.s32 	%r217, %r216, %r178;
	mul.wide.u32 	%rd93, %r217, 4;
	add.s64 	%rd94, %rd2, %rd93;
	ld.global.nc.f32 	%f146, [%rd94];
	add.s64 	%rd95, %rd1, %rd93;
	ld.global.nc.f32 	%f147, [%rd95];
	sub.f32 	%f148, %f146, %f137;
	sub.f32 	%f149, %f138, %f147;
	max.f32 	%f150, %f148, 0f00000000;
	max.f32 	%f151, %f149, 0f00000000;
	setp.gt.f32 	%p56, %f151, %f150;
	selp.f32 	%f152, %f151, 0f00000000, %p56;
	setp.gt.f32 	%p57, %f150, %f151;
	selp.f32 	%f153, %f150, 0f00000000, %p57;
	selp.f32 	%f154, %f153, %f152, %p53;
	cvt.f64.f32 	%fd53, %f154;
	add.f64 	%fd54, %fd52, %fd53;
	add.s32 	%r218, %r217, %r178;
	mul.wide.u32 	%rd96, %r218, 4;
	add.s64 	%rd97, %rd2, %rd96;
	ld.global.nc.f32 	%f155, [%rd97];
	add.s64 	%rd98, %rd1, %rd96;
	ld.global.nc.f32 	%f156, [%rd98];
	sub.f32 	%f157, %f155, %f146;
	sub.f32 	%f158, %f147, %f156;
	max.f32 	%f159, %f157, 0f00000000;
	max.f32 	%f160, %f158, 0f00000000;
	setp.gt.f32 	%p58, %f160, %f159;
	selp.f32 	%f161, %f160, 0f00000000, %p58;
	setp.gt.f32 	%p59, %f159, %f160;
	selp.f32 	%f162, %f159, 0f00000000, %p59;
	selp.f32 	%f163, %f162, %f161, %p53;
	cvt.f64.f32 	%fd55, %f163;
	add.f64 	%fd56, %fd54, %fd55;
	add.s32 	%r290, %r290, 4;
	add.s32 	%r219, %r218, %r178;
	mul.wide.u32 	%rd99, %r219, 4;
	add.s64 	%rd100, %rd2, %rd99;
	ld.global.nc.f32 	%f287, [%rd100];
	add.s64 	%rd101, %rd1, %rd99;
	ld.global.nc.f32 	%f286, [%rd101];
	sub.f32 	%f164, %f287, %f155;
	sub.f32 	%f165, %f156, %f286;
	max.f32 	%f166, %f164, 0f00000000;
	max.f32 	%f167, %f165, 0f00000000;
	setp.gt.f32 	%p60, %f167, %f166;
	selp.f32 	%f168, %f167, 0f00000000, %p60;
	setp.gt.f32 	%p61, %f166, %f167;
	selp.f32 	%f169, %f166, 0f00000000, %p61;
	selp.f32 	%f170, %f169, %f168, %p53;
	cvt.f64.f32 	%fd57, %f170;
	add.f64 	%fd84, %fd56, %fd57;
$L__BB1_46:
	setp.eq.s32 	%p62, %r71, 0;
	@%p62 bra 	$L__BB1_51;
	setp.eq.s32 	%p63, %r71, 1;
	@%p63 bra 	$L__BB1_49;
	setp.eq.s32 	%p64, %r182, 0;
	mad.lo.s32 	%r220, %r178, %r290, %r178;
	add.s32 	%r221, %r220, %r1;
	mul.wide.u32 	%rd102, %r221, 4;
	add.s64 	%rd103, %rd2, %rd102;
	ld.global.nc.f32 	%f171, [%rd103];
	add.s64 	%rd104, %rd1, %rd102;
	ld.global.nc.f32 	%f172, [%rd104];
	sub.f32 	%f173, %f171, %f287;
	sub.f32 	%f174, %f286, %f172;
	max.f32 	%f175, %f173, 0f00000000;
	max.f32 	%f176, %f174, 0f00000000;
	setp.gt.f32 	%p65, %f176, %f175;
	selp.f32 	%f177, %f176, 0f00000000, %p65;
	setp.gt.f32 	%p66, %f175, %f176;
	selp.f32 	%f178, %f175, 0f00000000, %p66;
	selp.f32 	%f179, %f178, %f177, %p64;
	cvt.f64.f32 	%fd59, %f179;
	add.f64 	%fd60, %fd84, %fd59;
	add.s32 	%r290, %r290, 2;
	add.s32 	%r222, %r221, %r178;
	mul.wide.u32 	%rd105, %r222, 4;
	add.s64 	%rd106, %rd2, %rd105;
	ld.global.nc.f32 	%f287, [%rd106];
	add.s64 	%rd107, %rd1, %rd105;
	ld.global.nc.f32 	%f286, [%rd107];
	sub.f32 	%f180, %f287, %f171;
	sub.f32 	%f181, %f172, %f286;
	max.f32 	%f182, %f180, 0f00000000;
	max.f32 	%f183, %f181, 0f00000000;
	setp.gt.f32 	%p67, %f183, %f182;
	selp.f32 	%f184, %f183, 0f00000000, %p67;
	setp.gt.f32 	%p68, %f182, %f183;
	selp.f32 	%f185, %f182, 0f00000000, %p68;
	selp.f32 	%f186, %f185, %f184, %p64;
	cvt.f64.f32 	%fd61, %f186;
	add.f64 	%fd84, %fd60, %fd61;
$L__BB1_49:
	and.b32  	%r223, %r38, 1;
	setp.eq.b32 	%p69, %r223, 1;
	not.pred 	%p70, %p69;
	@%p70 bra 	$L__BB1_51;
	setp.eq.s32 	%p71, %r182, 0;
	mad.lo.s32 	%r224, %r178, %r290, %r178;
	add.s32 	%r225, %r224, %r1;
	mul.wide.u32 	%rd108, %r225, 4;
	add.s64 	%rd109, %rd2, %rd108;
	ld.global.nc.f32 	%f187, [%rd109];
	add.s64 	%rd110, %rd1, %rd108;
	ld.global.nc.f32 	%f188, [%rd110];
	sub.f32 	%f189, %f187, %f287;
	sub.f32 	%f190, %f286, %f188;
	max.f32 	%f191, %f189, 0f00000000;
	max.f32 	%f192, %f190, 0f00000000;
	setp.gt.f32 	%p72, %f192, %f191;
	selp.f32 	%f193, %f192, 0f00000000, %p72;
	setp.gt.f32 	%p73, %f191, %f192;
	selp.f32 	%f194, %f191, 0f00000000, %p73;
	selp.f32 	%f195, %f194, %f193, %p71;
	cvt.f64.f32 	%fd62, %f195;
	add.f64 	%fd84, %fd84, %fd62;
$L__BB1_51:
	ld.param.u64 	%rd212, [safezonestop_many_series_one_param_time_major_f32_param_10];
	ld.param.u64 	%rd211, [safezonestop_many_series_one_param_time_major_f32_param_9];
	setp.eq.s32 	%p74, %r182, 0;
	cvt.rn.f64.u32 	%fd63, %r180;
	rcp.rn.f64 	%fd64, %fd63;
	mov.f64 	%fd65, 0d3FF0000000000000;
	sub.f64 	%fd13, %fd65, %fd64;
	setp.ne.s64 	%p75, %rd211, 0;
	setp.ne.s64 	%p76, %rd212, 0;
	and.pred  	%p77, %p75, %p76;
	setp.gt.s32 	%p78, %r183, %r181;
	and.pred  	%p1, %p77, %p78;
	mul.lo.s32 	%r226, %r183, %r1;
	cvta.to.global.u64 	%rd111, %rd211;
	mul.wide.u32 	%rd112, %r226, 4;
	add.s64 	%rd4, %rd111, %rd112;
	cvta.to.global.u64 	%rd113, %rd212;
	add.s64 	%rd5, %rd113, %rd112;
	selp.b64 	%rd6, %rd4, 0, %p1;
	selp.b64 	%rd7, %rd5, 0, %p1;
	@%p74 bra 	$L__BB1_53;
	cvt.rn.f32.f64 	%f196, %fd84;
	add.s32 	%r227, %r11, -1;
	mad.lo.s32 	%r228, %r227, %r178, %r1;
	mul.wide.u32 	%rd114, %r228, 4;
	add.s64 	%rd115, %rd1, %rd114;
	ld.global.nc.f32 	%f197, [%rd115];
	mul.f32 	%f198, %f66, %f196;
	sub.f32 	%f292, %f197, %f198;
	bra.uni 	$L__BB1_54;
$L__BB1_53:
	cvt.rn.f32.f64 	%f199, %fd84;
	add.s32 	%r229, %r11, -1;
	mad.lo.s32 	%r230, %r229, %r178, %r1;
	mul.wide.u32 	%rd116, %r230, 4;
	add.s64 	%rd117, %rd2, %rd116;
	ld.global.nc.f32 	%f200, [%rd117];
	fma.rn.f32 	%f292, %f66, %f199, %f200;
$L__BB1_54:
	not.pred 	%p79, %p1;
	@%p79 bra 	$L__BB1_57;
	st.global.u32 	[%rd4], %r11;
	st.global.f32 	[%rd5], %f292;
	setp.lt.s32 	%p81, %r11, %r13;
	mov.b32 	%r308, 1;
	@%p81 bra 	$L__BB1_59;
	mad.lo.s32 	%r236, %r11, %r178, %r1;
	mul.wide.u32 	%rd120, %r236, 4;
	add.s64 	%rd121, %rd3, %rd120;
	st.global.f32 	[%rd121], %f292;
	bra.uni 	$L__BB1_59;
$L__BB1_57:
	setp.lt.s32 	%p80, %r11, %r13;
	mov.b32 	%r308, 0;
	@%p80 bra 	$L__BB1_59;
	mad.lo.s32 	%r233, %r11, %r178, %r1;
	mul.wide.u32 	%rd118, %r233, 4;
	add.s64 	%rd119, %rd3, %rd118;
	st.global.f32 	[%rd119], %f292;
$L__BB1_59:
	mad.lo.s32 	%r237, %r11, %r178, %r1;
	mul.wide.u32 	%rd122, %r237, 4;
	add.s64 	%rd8, %rd2, %rd122;
	add.s64 	%rd9, %rd1, %rd122;
	add.s32 	%r312, %r37, %r180;
	setp.ge.s32 	%p82, %r312, %r179;
	@%p82 bra 	$L__BB1_116;
	ld.global.nc.f32 	%f298, [%rd9];
	ld.global.nc.f32 	%f299, [%rd8];
	not.pred 	%p83, %p1;
	@%p83 bra 	$L__BB1_81;
	mov.b32 	%r301, 0;
	mov.u32 	%r307, %r308;
$L__BB1_62:
	mov.u32 	%r78, %r312;
	mad.lo.s32 	%r83, %r78, %r178, %r1;
	mul.wide.u32 	%rd173, %r83, 4;
	add.s64 	%rd174, %rd2, %rd173;
	ld.global.nc.f32 	%f24, [%rd174];
	add.s64 	%rd175, %rd1, %rd173;
	ld.global.nc.f32 	%f25, [%rd175];
	sub.f32 	%f271, %f24, %f299;
	sub.f32 	%f272, %f298, %f25;
	max.f32 	%f273, %f271, 0f00000000;
	max.f32 	%f274, %f272, 0f00000000;
	setp.gt.f32 	%p114, %f274, %f273;
	selp.f32 	%f275, %f274, 0f00000000, %p114;
	setp.gt.f32 	%p115, %f273, %f274;
	selp.f32 	%f276, %f273, 0f00000000, %p115;
	selp.f32 	%f277, %f276, %f275, %p74;
	cvt.f64.f32 	%fd76, %f277;
	fma.rn.f64 	%fd84, %fd13, %fd84, %fd76;
	@%p74 bra 	$L__BB1_64;
	cvt.rn.f32.f64 	%f278, %fd84;
	mul.f32 	%f279, %f66, %f278;
	sub.f32 	%f295, %f298, %f279;
	bra.uni 	$L__BB1_65;
$L__BB1_64:
	cvt.rn.f32.f64 	%f280, %fd84;
	fma.rn.f32 	%f295, %f66, %f280, %f299;
$L__BB1_65:
	sub.s32 	%r84, %r11, %r181;
	setp.lt.s32 	%p116, %r308, 1;
	@%p116 bra 	$L__BB1_69;
	add.s32 	%r85, %r84, 2;
	mov.u32 	%r299, %r308;
$L__BB1_67:
	mul.wide.s32 	%rd176, %r301, 4;
	add.s64 	%rd177, %rd6, %rd176;
	ld.global.u32 	%r257, [%rd177];
	setp.ge.s32 	%p117, %r257, %r85;
	mov.u32 	%r308, %r299;
	@%p117 bra 	$L__BB1_69;
	add.s32 	%r259, %r301, 1;
	setp.eq.s32 	%p118, %r259, %r183;
	selp.b32 	%r301, 0, %r259, %p118;
	add.s32 	%r89, %r299, -1;
	setp.gt.s32 	%p119, %r299, 1;
	mov.b32 	%r308, 0;
	mov.u32 	%r299, %r89;
	@%p119 bra 	$L__BB1_67;
$L__BB1_69:
	@%p74 bra 	$L__BB1_74;
	setp.lt.s32 	%p121, %r308, 1;
	@%p121 bra 	$L__BB1_78;
	mov.u32 	%r303, %r308;
$L__BB1_72:
	setp.eq.s32 	%p122, %r307, 0;
	selp.b32 	%r94, %r183, %r307, %p122;
	mul.wide.s32 	%rd178, %r94, 4;
	add.s64 	%rd179, %rd7, %rd178;
	ld.global.f32 	%f281, [%rd179+-4];
	setp.gtu.f32 	%p123, %f281, %f295;
	mov.u32 	%r308, %r303;
	@%p123 bra 	$L__BB1_78;
	add.s32 	%r307, %r94, -1;
	add.s32 	%r96, %r303, -1;
	setp.gt.s32 	%p124, %r303, 1;
	mov.b32 	%r308, 0;
	mov.u32 	%r303, %r96;
	@%p124 bra 	$L__BB1_72;
	bra.uni 	$L__BB1_78;
$L__BB1_74:
	setp.lt.s32 	%p125, %r308, 1;
	@%p125 bra 	$L__BB1_78;
	mov.u32 	%r305, %r308;
$L__BB1_76:
	setp.eq.s32 	%p126, %r307, 0;
	selp.b32 	%r99, %r183, %r307, %p126;
	mul.wide.s32 	%rd180, %r99, 4;
	add.s64 	%rd181, %rd7, %rd180;
	ld.global.f32 	%f282, [%rd181+-4];
	setp.ltu.f32 	%p127, %f282, %f295;
	mov.u32 	%r308, %r305;
	@%p127 bra 	$L__BB1_78;
	add.s32 	%r307, %r99, -1;
	add.s32 	%r101, %r305, -1;
	setp.gt.s32 	%p128, %r305, 1;
	mov.b32 	%r308, 0;
	mov.u32 	%r305, %r101;
	@%p128 bra 	$L__BB1_76;
$L__BB1_78:
	mul.wide.s32 	%rd182, %r307, 4;
	add.s64 	%rd183, %rd6, %rd182;
	st.global.u32 	[%rd183], %r78;
	add.s64 	%rd184, %rd7, %rd182;
	st.global.f32 	[%rd184], %f295;
	add.s32 	%r104, %r307, 1;
	setp.lt.s32 	%p129, %r78, %r13;
	setp.lt.s32 	%p130, %r308, 0;
	or.pred  	%p131, %p129, %p130;
	@%p131 bra 	$L__BB1_80;
	mul.wide.s32 	%rd185, %r301, 4;
	add.s64 	%rd186, %rd7, %rd185;
	ld.global.f32 	%f283, [%rd186];
	mul.wide.u32 	%rd187, %r83, 4;
	add.s64 	%rd188, %rd3, %rd187;
	st.global.f32 	[%rd188], %f283;
$L__BB1_80:
	add.s32 	%r312, %r78, 1;
	setp.lt.s32 	%p132, %r312, %r179;
	add.s32 	%r308, %r308, 1;
	setp.eq.s32 	%p133, %r104, %r183;
	selp.b32 	%r307, 0, %r104, %p133;
	mov.u32 	%r11, %r78;
	mov.f32 	%f298, %f25;
	mov.f32 	%f299, %f24;
	@%p132 bra 	$L__BB1_62;
	bra.uni 	$L__BB1_116;
$L__BB1_81:
	setp.ne.s32 	%p84, %r182, 0;
	@%p84 bra 	$L__BB1_99;
	not.b32 	%r247, %r2;
	add.s32 	%r248, %r179, %r247;
	sub.s32 	%r249, %r248, %r180;
	and.b32  	%r108, %r249, 3;
	setp.eq.s32 	%p99, %r108, 0;
	@%p99 bra 	$L__BB1_88;
	mad.lo.s32 	%r310, %r178, %r312, %r1;
	neg.s32 	%r309, %r108;
	mov.u32 	%r311, %r11;
$L__BB1_84:
	.pragma "nounroll";
	add.s32 	%r311, %r311, 1;
	mul.wide.u32 	%rd148, %r310, 4;
	add.s64 	%rd149, %rd2, %rd148;
	ld.global.nc.f32 	%f31, [%rd149];
	add.s64 	%rd150, %rd1, %rd148;
	ld.global.nc.f32 	%f32, [%rd150];
	sub.f32 	%f241, %f31, %f299;
	sub.f32 	%f242, %f298, %f32;
	max.f32 	%f243, %f241, 0f00000000;
	max.f32 	%f244, %f242, 0f00000000;
	setp.gt.f32 	%p100, %f243, %f244;
	selp.f32 	%f245, %f243, 0f00000000, %p100;
	cvt.f64.f32 	%fd71, %f245;
	fma.rn.f64 	%fd84, %fd13, %fd84, %fd71;
	cvt.rn.f32.f64 	%f246, %fd84;
	fma.rn.f32 	%f33, %f66, %f246, %f299;
	setp.lt.s32 	%p101, %r311, %r13;
	@%p101 bra 	$L__BB1_86;
	add.s64 	%rd152, %rd3, %rd148;
	st.global.f32 	[%rd152], %f33;
$L__BB1_86:
	add.s32 	%r310, %r310, %r178;
	add.s32 	%r309, %r309, 1;
	setp.ne.s32 	%p102, %r309, 0;
	mov.f32 	%f298, %f32;
	mov.f32 	%f299, %f31;
	@%p102 bra 	$L__BB1_84;
	add.s32 	%r312, %r311, 1;
	mov.f32 	%f298, %f32;
	mov.f32 	%f299, %f31;
$L__BB1_88:
	sub.s32 	%r250, %r179, %r11;
	add.s32 	%r251, %r250, -2;
	setp.lt.u32 	%p103, %r251, 3;
	@%p103 bra 	$L__BB1_116;
	mul.lo.s32 	%r252, %r312, %r178;
	add.s32 	%r253, %r252, %r178;
	add.s32 	%r316, %r1, %r253;
	shl.b32 	%r120, %r178, 2;
	add.s32 	%r254, %r312, 2;
	mad.lo.s32 	%r315, %r178, %r254, %r1;
	add.s32 	%r255, %r312, 3;
	mad.lo.s32 	%r314, %r178, %r255, %r1;
	add.s32 	%r313, %r1, %r252;
$L__BB1_90:
	mul.wide.u32 	%rd153, %r313, 4;
	add.s64 	%rd154, %rd2, %rd153;
	ld.global.nc.f32 	%f38, [%rd154];
	add.s64 	%rd155, %rd1, %rd153;
	ld.global.nc.f32 	%f39, [%rd155];
	sub.f32 	%f247, %f38, %f299;
	sub.f32 	%f248, %f298, %f39;
	max.f32 	%f249, %f247, 0f00000000;
	max.f32 	%f250, %f248, 0f00000000;
	setp.gt.f32 	%p104, %f249, %f250;
	selp.f32 	%f251, %f249, 0f00000000, %p104;
	cvt.f64.f32 	%fd72, %f251;
	fma.rn.f64 	%fd20, %fd13, %fd84, %fd72;
	cvt.rn.f32.f64 	%f252, %fd20;
	fma.rn.f32 	%f40, %f66, %f252, %f299;
	setp.lt.s32 	%p105, %r312, %r13;
	@%p105 bra 	$L__BB1_92;
	add.s64 	%rd157, %rd3, %rd153;
	st.global.f32 	[%rd157], %f40;
$L__BB1_92:
	mul.wide.u32 	%rd158, %r316, 4;
	add.s64 	%rd159, %rd2, %rd158;
	ld.global.nc.f32 	%f41, [%rd159];
	add.s64 	%rd160, %rd1, %rd158;
	ld.global.nc.f32 	%f42, [%rd160];
	sub.f32 	%f253, %f41, %f38;
	sub.f32 	%f254, %f39, %f42;
	max.f32 	%f255, %f253, 0f00000000;
	max.f32 	%f256, %f254, 0f00000000;
	setp.gt.f32 	%p106, %f255, %f256;
	selp.f32 	%f257, %f255, 0f00000000, %p106;
	cvt.f64.f32 	%fd73, %f257;
	fma.rn.f64 	%fd21, %fd13, %fd20, %fd73;
	cvt.rn.f32.f64 	%f258, %fd21;
	fma.rn.f32 	%f43, %f66, %f258, %f38;
	add.s32 	%r129, %r312, 1;
	setp.lt.s32 	%p107, %r129, %r13;
	@%p107 bra 	$L__BB1_94;
	add.s64 	%rd162, %rd3, %rd158;
	st.global.f32 	[%rd162], %f43;
$L__BB1_94:
	mul.wide.u32 	%rd163, %r315, 4;
	add.s64 	%rd164, %rd2, %rd163;
	ld.global.nc.f32 	%f44, [%rd164];
	add.s64 	%rd165, %rd1, %rd163;
	ld.global.nc.f32 	%f45, [%rd165];
	sub.f32 	%f259, %f44, %f41;
	sub.f32 	%f260, %f42, %f45;
	max.f32 	%f261, %f259, 0f00000000;
	max.f32 	%f262, %f260, 0f00000000;
	setp.gt.f32 	%p108, %f261, %f262;
	selp.f32 	%f263, %f261, 0f00000000, %p108;
	cvt.f64.f32 	%fd74, %f263;
	fma.rn.f64 	%fd22, %fd13, %fd21, %fd74;
	cvt.rn.f32.f64 	%f264, %fd22;
	fma.rn.f32 	%f46, %f66, %f264, %f41;
	add.s32 	%r130, %r129, 1;
	setp.lt.s32 	%p109, %r130, %r13;
	@%p109 bra 	$L__BB1_96;
	add.s64 	%rd167, %rd3, %rd163;
	st.global.f32 	[%rd167], %f46;
$L__BB1_96:
	mul.wide.u32 	%rd168, %r314, 4;
	add.s64 	%rd169, %rd2, %rd168;
	ld.global.nc.f32 	%f299, [%rd169];
	add.s64 	%rd170, %rd1, %rd168;
	ld.global.nc.f32 	%f298, [%rd170];
	sub.f32 	%f265, %f299, %f44;
	sub.f32 	%f266, %f45, %f298;
	max.f32 	%f267, %f265, 0f00000000;
	max.f32 	%f268, %f266, 0f00000000;
	setp.gt.f32 	%p110, %f267, %f268;
	selp.f32 	%f269, %f267, 0f00000000, %p110;
	cvt.f64.f32 	%fd75, %f269;
	fma.rn.f64 	%fd84, %fd13, %fd22, %fd75;
	cvt.rn.f32.f64 	%f270, %fd84;
	fma.rn.f32 	%f49, %f66, %f270, %f44;
	add.s32 	%r131, %r130, 1;
	setp.lt.s32 	%p111, %r131, %r13;
	@%p111 bra 	$L__BB1_98;
	add.s64 	%rd172, %rd3, %rd168;
	st.global.f32 	[%rd172], %f49;
$L__BB1_98:
	add.s32 	%r316, %r316, %r120;
	add.s32 	%r315, %r315, %r120;
	add.s32 	%r314, %r314, %r120;
	add.s32 	%r313, %r313, %r120;
	add.s32 	%r312, %r131, 1;
	setp.lt.s32 	%p112, %r312, %r179;
	@%p112 bra 	$L__BB1_90;
	bra.uni 	$L__BB1_116;
$L__BB1_99:
	not.b32 	%r238, %r2;
	add.s32 	%r239, %r179, %r238;
	sub.s32 	%r240, %r239, %r180;
	and.b32  	%r137, %r240, 3;
	setp.eq.s32 	%p85, %r137, 0;
	@%p85 bra 	$L__BB1_105;
	mad.lo.s32 	%r319, %r178, %r312, %r1;
	neg.s32 	%r318, %r137;
	mov.u32 	%r320, %r11;
$L__BB1_101:
	.pragma "nounroll";
	add.s32 	%r320, %r320, 1;
	mul.wide.u32 	%rd123, %r319, 4;
	add.s64 	%rd124, %rd2, %rd123;
	ld.global.nc.f32 	%f52, [%rd124];
	add.s64 	%rd125, %rd1, %rd123;
	ld.global.nc.f32 	%f53, [%rd125];
	sub.f32 	%f201, %f52, %f299;
	sub.f32 	%f202, %f298, %f53;
	max.f32 	%f203, %f201, 0f00000000;
	max.f32 	%f204, %f202, 0f00000000;
	setp.gt.f32 	%p86, %f204, %f203;
	selp.f32 	%f205, %f204, 0f00000000, %p86;
	cvt.f64.f32 	%fd66, %f205;
	fma.rn.f64 	%fd84, %fd13, %fd84, %fd66;
	setp.lt.s32 	%p87, %r320, %r13;
	@%p87 bra 	$L__BB1_103;
	add.s64 	%rd127, %rd3, %rd123;
	cvt.rn.f32.f64 	%f206, %fd84;
	mul.f32 	%f207, %f66, %f206;
	sub.f32 	%f208, %f298, %f207;
	st.global.f32 	[%rd127], %f208;
$L__BB1_103:
	add.s32 	%r319, %r319, %r178;
	add.s32 	%r318, %r318, 1;
	setp.ne.s32 	%p88, %r318, 0;
	mov.f32 	%f298, %f53;
	mov.f32 	%f299, %f52;
	@%p88 bra 	$L__BB1_101;
	add.s32 	%r312, %r320, 1;
	mov.f32 	%f298, %f53;
	mov.f32 	%f299, %f52;
$L__BB1_105:
	sub.s32 	%r241, %r179, %r11;
	add.s32 	%r242, %r241, -2;
	setp.lt.u32 	%p89, %r242, 3;
	@%p89 bra 	$L__BB1_116;
	mul.lo.s32 	%r243, %r312, %r178;
	add.s32 	%r244, %r243, %r178;
	add.s32 	%r325, %r1, %r244;
	shl.b32 	%r149, %r178, 2;
	add.s32 	%r245, %r312, 2;
	mad.lo.s32 	%r324, %r178, %r245, %r1;
	add.s32 	%r246, %r312, 3;
	mad.lo.s32 	%r323, %r178, %r246, %r1;
	add.s32 	%r322, %r1, %r243;
$L__BB1_107:
	mul.wide.u32 	%rd128, %r322, 4;
	add.s64 	%rd129, %rd2, %rd128;
	ld.global.nc.f32 	%f58, [%rd129];
	add.s64 	%rd130, %rd1, %rd128;
	ld.global.nc.f32 	%f59, [%rd130];
	sub.f32 	%f209, %f58, %f299;
	sub.f32 	%f210, %f298, %f59;
	max.f32 	%f211, %f209, 0f00000000;
	max.f32 	%f212, %f210, 0f00000000;
	setp.gt.f32 	%p90, %f212, %f211;
	selp.f32 	%f213, %f212, 0f00000000, %p90;
	cvt.f64.f32 	%fd67, %f213;
	fma.rn.f64 	%fd28, %fd13, %fd84, %fd67;
	setp.lt.s32 	%p91, %r312, %r13;
	@%p91 bra 	$L__BB1_109;
	add.s64 	%rd132, %rd3, %rd128;
	cvt.rn.f32.f64 	%f214, %fd28;
	mul.f32 	%f215, %f66, %f214;
	sub.f32 	%f216, %f298, %f215;
	st.global.f32 	[%rd132], %f216;
$L__BB1_109:
	mul.wide.u32 	%rd133, %r325, 4;
	add.s64 	%rd134, %rd2, %rd133;
	ld.global.nc.f32 	%f60, [%rd134];
	add.s64 	%rd135, %rd1, %rd133;
	ld.global.nc.f32 	%f61, [%rd135];
	sub.f32 	%f217, %f60, %f58;
	sub.f32 	%f218, %f59, %f61;
	max.f32 	%f219, %f217, 0f00000000;
	max.f32 	%f220, %f218, 0f00000000;
	setp.gt.f32 	%p92, %f220, %f219;
	selp.f32 	%f221, %f220, 0f00000000, %p92;
	cvt.f64.f32 	%fd68, %f221;
	fma.rn.f64 	%fd29, %fd13, %fd28, %fd68;
	add.s32 	%r158, %r312, 1;
	setp.lt.s32 	%p93, %r158, %r13;
	@%p93 bra 	$L__BB1_111;
	add.s64 	%rd137, %rd3, %rd133;
	cvt.rn.f32.f64 	%f222, %fd29;
	mul.f32 	%f223, %f66, %f222;
	sub.f32 	%f224, %f59, %f223;
	st.global.f32 	[%rd137], %f224;
$L__BB1_111:
	mul.wide.u32 	%rd138, %r324, 4;
	add.s64 	%rd139, %rd2, %rd138;
	ld.global.nc.f32 	%f62, [%rd139];
	add.s64 	%rd140, %rd1, %rd138;
	ld.global.nc.f32 	%f63, [%rd140];
	sub.f32 	%f225, %f62, %f60;
	sub.f32 	%f226, %f61, %f63;
	max.f32 	%f227, %f225, 0f00000000;
	max.f32 	%f228, %f226, 0f00000000;
	setp.gt.f32 	%p94, %f228, %f227;
	selp.f32 	%f229, %f228, 0f00000000, %p94;
	cvt.f64.f32 	%fd69, %f229;
	fma.rn.f64 	%fd30, %fd13, %fd29, %fd69;
	add.s32 	%r159, %r158, 1;
	setp.lt.s32 	%p95, %r159, %r13;
	@%p95 bra 	$L__BB1_113;
	add.s64 	%rd142, %rd3, %rd138;
	cvt.rn.f32.f64 	%f230, %fd30;
	mul.f32 	%f231, %f66, %f230;
	sub.f32 	%f232, %f61, %f231;
	st.global.f32 	[%rd142], %f232;
$L__BB1_113:
	mul.wide.u32 	%rd143, %r323, 4;
	add.s64 	%rd144, %rd2, %rd143;
	ld.global.nc.f32 	%f299, [%rd144];
	add.s64 	%rd145, %rd1, %rd143;
	ld.global.nc.f32 	%f298, [%rd145];
	sub.f32 	%f233, %f299, %f62;
	sub.f32 	%f234, %f63, %f298;
	max.f32 	%f235, %f233, 0f00000000;
	max.f32 	%f236, %f234, 0f00000000;
	setp.gt.f32 	%p96, %f236, %f235;
	selp.f32 	%f237, %f236, 0f00000000, %p96;
	cvt.f64.f32 	%fd70, %f237;
	fma.rn.f64 	%fd84, %fd13, %fd30, %fd70;
	add.s32 	%r160, %r159, 1;
	setp.lt.s32 	%p97, %r160, %r13;
	@%p97 bra 	$L__BB1_115;
	add.s64 	%rd147, %rd3, %rd143;
	cvt.rn.f32.f64 	%f238, %fd84;
	mul.f32 	%f239, %f66, %f238;
	sub.f32 	%f240, %f63, %f239;
	st.global.f32 	[%rd147], %f240;
$L__BB1_115:
	add.s32 	%r325, %r325, %r149;
	add.s32 	%r324, %r324, %r149;
	add.s32 	%r323, %r323, %r149;
	add.s32 	%r322, %r322, %r149;
	add.s32 	%r312, %r160, 1;
	setp.lt.s32 	%p98, %r312, %r179;
	@%p98 bra 	$L__BB1_107;
$L__BB1_116:
	ret;

}


// ===== COMPILED SASS (sm_100) =====

	.target	sm_100

	.elftype	@"ET_EXEC"


//--------------------- .note.nv.tkinfo           --------------------------
	.section	.note.nv.tkinfo,"",@"SHT_NOTE"
	.sectionflags	@"SHF_NOTE_NV_TKINFO"
	.tkinfo
        /*0018*/ 	.word	0x00000002
        /*0030*/ 	.string	""
        /*0030*/ 	.string	"ptxas"
        /*0030*/ 	.string	"Cuda compilation tools, release 13.0, V13.0.88"
        /*0030*/ 	.string	"Build cuda_13.0.r13.0/compiler.36424714_0"
        /*0030*/ 	.string	"-arch sm_100 -m 64 "



//--------------------- .note.nv.cuinfo           --------------------------
	.section	.note.nv.cuinfo,"",@"SHT_NOTE"
	.sectionflags	@"SHF_NOTE_NV_CUINFO"
        /*0018*/ 	.short	0x0002
        /*001a*/ 	.short	0x0064
        /*001c*/ 	.short	0x0082
	.zero		2


//--------------------- .nv.info                  --------------------------
	.section	.nv.info,"",@"SHT_CUDA_INFO"
	.align	4


	//----- nvinfo : EIATTR_REGCOUNT
	.align		4
        /*0000*/ 	.byte	0x04, 0x2f
        /*0002*/ 	.short	(.L_1 - .L_0)
	.align		4
.L_0:
        /*0004*/ 	.word	index@(safezonestop_batch_f32)
        /*0008*/ 	.word	0x00000020


	//----- nvinfo : EIATTR_FRAME_SIZE
	.align		4
.L_1:
        /*000c*/ 	.byte	0x04, 0x11
        /*000e*/ 	.short	(.L_3 - .L_2)
	.align		4
.L_2:
        /*0010*/ 	.word	index@($__internal_1_$__cuda_sm20_dblrcp_rn_slowpath_v3)
        /*0014*/ 	.word	0x00000000


	//----- nvinfo : EIATTR_FRAME_SIZE
	.align		4
.L_3:
        /*0018*/ 	.byte	0x04, 0x11
        /*001a*/ 	.short	(.L_5 - .L_4)
	.align		4
.L_4:
        /*001c*/ 	.word	index@(safezonestop_batch_f32)
        /*0020*/ 	.word	0x00000000


	//----- nvinfo : EIATTR_REGCOUNT
	.align		4
.L_5:
        /*0024*/ 	.byte	0x04, 0x2f
        /*0026*/ 	.short	(.L_7 - .L_6)
	.align		4
.L_6:
        /*0028*/ 	.word	index@(safezonestop_many_series_one_param_time_major_f32)
        /*002c*/ 	.word	0x00000028


	//----- nvinfo : EIATTR_FRAME_SIZE
	.align		4
.L_7:
        /*0030*/ 	.byte	0x04, 0x11
        /*0032*/ 	.short	(.L_9 - .L_8)
	.align		4
.L_8:
        /*0034*/ 	.word	index@($__internal_0_$__cuda_sm20_dblrcp_rn_slowpath_v3)
        /*0038*/ 	.word	0x00000000


	//----- nvinfo : EIATTR_FRAME_SIZE
	.align		4
.L_9:
        /*003c*/ 	.byte	0x04, 0x11
        /*003e*/ 	.short	(.L_11 - .L_10)
	.align		4
.L_10:
        /*0040*/ 	.word	index@(safezonestop_many_series_one_param_time_major_f32)
        /*0044*/ 	.word	0x00000000


	//----- nvinfo : EIATTR_MIN_STACK_SIZE
	.align		4
.L_11:
        /*0048*/ 	.byte	0x04, 0x12
        /*004a*/ 	.short	(.L_13 - .L_12)
	.align		4
.L_12:
        /*004c*/ 	.word	index@(safezonestop_many_series_one_param_time_major_f32)
        /*0050*/ 	.word	0x00000000


	//----- nvinfo : EIATTR_MIN_STACK_SIZE
	.align		4
.L_13:
        /*0054*/ 	.byte	0x04, 0x12
        /*0056*/ 	.short	(.L_15 - .L_14)
	.align		4
.L_14:
        /*0058*/ 	.word	index@(safezonestop_batch_f32)
        /*005c*/ 	.word	0x00000000
.L_15:


//--------------------- .nv.compat                --------------------------
	.section	.nv.compat,"",@"SHT_CUDA_COMPAT_INFO"
	.align	4
        /*0000*/ 	.byte	0x02, 0x09, 0x00, 0x00, 0x02, 0x02, 0x01, 0x00, 0x02, 0x05, 0x05, 0x00, 0x03, 0x07, 0x01, 0x01
        /*0010*/ 	.byte	0x02, 0x03, 0x00, 0x00, 0x02, 0x06, 0x01, 0x00, 0x04, 0x0b, 0x08, 0x00, 0x01, 0x00, 0x00, 0x00
        /*0020*/ 	.byte	0x00, 0x00, 0x00, 0x00


//--------------------- .nv.info.safezonestop_many_series_one_param_time_major_f32 --------------------------
	.section	.nv.info.safezonestop_many_series_one_param_time_major_f32,"",@"SHT_CUDA_INFO"
	.sectionflags	@""
	.align	4


	//----- nvinfo : EIATTR_CUDA_API_VERSION
	.align		4
        /*0000*/ 	.byte	0x04, 0x37
        /*0002*/ 	.short	(.L_17 - .L_16)
.L_16:
        /*0004*/ 	.word	0x00000082


	//----- nvinfo : EIATTR_KPARAM_INFO
	.align		4
.L_17:
        /*0008*/ 	.byte	0x04, 0x17
        /*000a*/ 	.short	(.L_19 - .L_18)
.L_18:
        /*000c*/ 	.word	0x00000000
        /*0010*/ 	.short	0x000c
        /*0012*/ 	.short	0x0050
        /*0014*/ 	.byte	0x00, 0xf5, 0x21, 0x00


	//----- nvinfo : EIATTR_KPARAM_INFO
	.align		4
.L_19:
        /*0018*/ 	.byte	0x04, 0x17
        /*001a*/ 	.short	(.L_21 - .L_20)
.L_20:
        /*001c*/ 	.word	0x00000000
        /*0020*/ 	.short	0x000b
        /*0022*/ 	.short	0x0048
        /*0024*/ 	.byte	0x00, 0xf0, 0x11, 0x00


	//----- nvinfo : EIATTR_KPARAM_INFO
	.align		4
.L_21:
        /*0028*/ 	.byte	0x04, 0x17
        /*002a*/ 	.short	(.L_23 - .L_22)
.L_22:
        /*002c*/ 	.word	0x00000000
        /*0030*/ 	.short	0x000a
        /*0032*/ 	.short	0x0040
        /*0034*/ 	.byte	0x00, 0xf5, 0x21, 0x00


	//----- nvinfo : EIATTR_KPARAM_INFO
	.align		4
.L_23:
        /*0038*/ 	.byte	0x04, 0x17
        /*003a*/ 	.short	(.L_25 - .L_24)
.L_24:
        /*003c*/ 	.word	0x00000000
        /*0040*/ 	.short	0x0009
        /*0042*/ 	.short	0x0038
        /*0044*/ 	.byte	0x00, 0xf5, 0x21, 0x00


	//----- nvinfo : EIATTR_KPARAM_INFO
	.align		4
.L_25:
        /*0048*/ 	.byte	0x04, 0x17
        /*004a*/ 	.short	(.L_27 - .L_26)
.L_26:
        /*004c*/ 	.word	0x00000000
        /*0050*/ 	.short	0x0008
        /*0052*/ 	.short	0x0030
        /*0054*/ 	.byte	0x00, 0xf0, 0x11, 0x00


	//----- nvinfo : EIATTR_KPARAM_INFO
	.align		4
.L_27:
        /*0058*/ 	.byte	0x04, 0x17
        /*005a*/ 	.short	(.L_29 - .L_28)
.L_28:
        /*005c*/ 	.word	0x00000000
        /*0060*/ 	.short	0x0007
        /*0062*/ 	.short	0x0028
        /*0064*/ 	.byte	0x00, 0xf5, 0x21, 0x00


	//----- nvinfo : EIATTR_KPARAM_INFO
	.align		4
.L_29:
        /*0068*/ 	.byte	0x04, 0x17
        /*006a*/ 	.short	(.L_31 - .L_30)
.L_30:
        /*006c*/ 	.word	0x00000000
        /*0070*/ 	.short	0x0006
        /*0072*/ 	.short	0x0020
        /*0074*/ 	.byte	0x00, 0xf0, 0x11, 0x00


	//----- nvinfo : EIATTR_KPARAM_INFO
	.align		4
.L_31:
        /*0078*/ 	.byte	0x04, 0x17
        /*007a*/ 	.short	(.L_33 - .L_32)
.L_32:
        /*007c*/ 	.word	0x00000000
        /*0080*/ 	.short	0x0005
        /*0082*/ 	.short	0x001c
        /*0084*/ 	.byte	0x00, 0xf0, 0x11, 0x00


	//----- nvinfo : EIATTR_KPARAM_INFO
	.align		4
.L_33:
        /*0088*/ 	.byte	0x04, 0x17
        /*008a*/ 	.short	(.L_35 - .L_34)
.L_34:
        /*008c*/ 	.word	0x00000000
        /*0090*/ 	.short	0x0004
        /*0092*/ 	.short	0x0018
        /*0094*/ 	.byte	0x00, 0xf0, 0x11, 0x00


	//----- nvinfo : EIATTR_KPARAM_INFO
	.align		4
.L_35:
        /*0098*/ 	.byte	0x04, 0x17
        /*009a*/ 	.short	(.L_37 - .L_36)
.L_36:
        /*009c*/ 	.word	0x00000000
        /*00a0*/ 	.short	0x0003
        /*00a2*/ 	.short	0x0014
        /*00a4*/ 	.byte	0x00, 0xf0, 0x11, 0x00


	//----- nvinfo : EIATTR_KPARAM_INFO
	.align		4
.L_37:
        /*00a8*/ 	.byte	0x04, 0x17
        /*00aa*/ 	.short	(.L_39 - .L_38)
.L_38:
        /*00ac*/ 	.word	0x00000000
        /*00b0*/ 	.short	0x0002
        /*00b2*/ 	.short	0x0010
        /*00b4*/ 	.byte	0x00, 0xf0, 0x11, 0x00


	//----- nvinfo : EIATTR_KPARAM_INFO
	.align		4
.L_39:
        /*00b8*/ 	.byte	0x04, 0x17
        /*00ba*/ 	.short	(.L_41 - .L_40)
.L_40:
        /*00bc*/ 	.word	0x00000000
        /*00c0*/ 	.short	0x0001
        /*00c2*/ 	.short	0x0008
        /*00c4*/ 	.byte	0x00, 0xf5, 0x21, 0x00


	//----- nvinfo : EIATTR_KPARAM_INFO
	.align		4
.L_41:
        /*00c8*/ 	.byte	0x04, 0x17
        /*00ca*/ 	.short	(.L_43 - .L_42)
.L_42:
        /*00cc*/ 	.word	0x00000000
        /*00d0*/ 	.short	0x0000
        /*00d2*/ 	.short	0x0000
        /*00d4*/ 	.byte	0x00, 0xf5, 0x21, 0x00


	//----- nvinfo : EIATTR_SPARSE_MMA_MASK
	.align		4
.L_43:
        /*00d8*/ 	.byte	0x03, 0x50
        /*00da*/ 	.short	0x0000


	//----- nvinfo : EIATTR_MAXREG_COUNT
	.align		4
        /*00dc*/ 	.byte	0x03, 0x1b
        /*00de*/ 	.short	0x00ff


	//----- nvinfo : EIATTR_MERCURY_ISA_VERSION
	.align		4
        /*00e0*/ 	.byte	0x03, 0x5f
        /*00e2*/ 	.short	0x0101


	//----- nvinfo : EIATTR_VRC_CTA_INIT_COUNT
	.align		4
        /*00e4*/ 	.byte	0x02, 0x4a
	.zero		1
	.zero		1


	//----- nvinfo : EIATTR_EXIT_INSTR_OFFSETS
	.align		4
        /*00e8*/ 	.byte	0x04, 0x1c
        /*00ea*/ 	.short	(.L_45 - .L_44)


	//   ....[0]....
.L_44:
        /*00ec*/ 	.word	0x00000070


	//   ....[1]....
        /*00f0*/ 	.word	0x00000150


	//   ....[2]....
        /*00f4*/ 	.word	0x00000350


	//   ....[3]....
        /*00f8*/ 	.word	0x00000470


	//   ....[4]....
        /*00fc*/ 	.word	0x00000540


	//   ....[5]....
        /*0100*/ 	.word	0x000005a0


	//   ....[6]....
        /*0104*/ 	.word	0x00000610


	//   ....[7]....
        /*0108*/ 	.word	0x00000810


	//   ....[8]....
        /*010c*/ 	.word	0x00000930


	//   ....[9]....
        /*0110*/ 	.word	0x00000a00


	//   ....[10]....
        /*0114*/ 	.word	0x00000a60


	//   ....[11]....
        /*0118*/ 	.word	0x00000ec0


	//   ....[12]....
        /*011c*/ 	.word	0x000025c0


	//   ....[13]....
        /*0120*/ 	.word	0x00002bf0


	//   ....[14]....
        /*0124*/ 	.word	0x00002ee0


	//   ....[15]....
        /*0128*/ 	.word	0x000034c0


	//   ....[16]....
        /*012c*/ 	.word	0x00003780


	//   ....[17]....
        /*0130*/ 	.word	0x00003d90


	//----- nvinfo : EIATTR_CRS_STACK_SIZE
	.align		4
.L_45:
        /*0134*/ 	.byte	0x04, 0x1e
        /*0136*/ 	.short	(.L_47 - .L_46)
.L_46:
        /*0138*/ 	.word	0x00000000


	//----- nvinfo : EIATTR_CBANK_PARAM_SIZE
	.align		4
.L_47:
        /*013c*/ 	.byte	0x03, 0x19
        /*013e*/ 	.short	0x0058


	//----- nvinfo : EIATTR_PARAM_CBANK
	.align		4
        /*0140*/ 	.byte	0x04, 0x0a
        /*0142*/ 	.short	(.L_49 - .L_48)
	.align		4
.L_48:
        /*0144*/ 	.word	index@(.nv.constant0.safezonestop_many_series_one_param_time_major_f32)
        /*0148*/ 	.short	0x0380
        /*014a*/ 	.short	0x0058


	//----- nvinfo : EIATTR_SW_WAR
	.align		4
.L_49:
        /*014c*/ 	.byte	0x04, 0x36
        /*014e*/ 	.short	(.L_51 - .L_50)
.L_50:
        /*0150*/ 	.word	0x00000008
.L_51:


//--------------------- .nv.info.safezonestop_batch_f32 --------------------------
	.section	.nv.info.safezonestop_batch_f32,"",@"SHT_CUDA_INFO"
	.sectionflags	@""
	.align	4


	//----- nvinfo : EIATTR_CUDA_API_VERSION
	.align		4
        /*0000*/ 	.byte	0x04, 0x37
        /*0002*/ 	.short	(.L_53 - .L_52)
.L_52:
        /*0004*/ 	.word	0x00000082


	//----- nvinfo : EIATTR_KPARAM_INFO
	.align		4
.L_53:
        /*0008*/ 	.byte	0x04, 0x17
        /*000a*/ 	.short	(.L_55 - .L_54)
.L_54:
        /*000c*/ 	.word	0x00000000
        /*0010*/ 	.short	0x000d
        /*0012*/ 	.short	0x0058
        /*0014*/ 	.byte	0x00, 0xf5, 0x21, 0x00


	//----- nvinfo : EIATTR_KPARAM_INFO
	.align		4
.L_55:
        /*0018*/ 	.byte	0x04, 0x17
        /*001a*/ 	.short	(.L_57 - .L_56)
.L_56:
        /*001c*/ 	.word	0x00000000
        /*0020*/ 	.short	0x000c
        /*0022*/ 	.short	0x0050
        /*0024*/ 	.byte	0x00, 0xf0, 0x11, 0x00


	//----- nvinfo : EIATTR_KPARAM_INFO
	.align		4
.L_57:
        /*0028*/ 	.byte	0x04, 0x17
        /*002a*/ 	.short	(.L_59 - .L_58)
.L_58:
        /*002c*/ 	.word	0x00000000
        /*0030*/ 	.short	0x000b
        /*0032*/ 	.short	0x0048
        /*0034*/ 	.byte	0x00, 0xf5, 0x21, 0x00


	//----- nvinfo : EIATTR_KPARAM_INFO
	.align		4
.L_59:
        /*0038*/ 	.byte	0x04, 0x17
        /*003a*/ 	.short	(.L_61 - .L_60)
.L_60:
        /*003c*/ 	.word	0x00000000
        /*0040*/ 	.short	0x000a
        /*0042*/ 	.short	0x0040
        /*0044*/ 	.byte	0x00, 0xf5, 0x21, 0x00


	//----- nvinfo : EIATTR_KPARAM_INFO
	.align		4
.L_61:
        /*0048*/ 	.byte	0x04, 0x17
        /*004a*/ 	.short	(.L_63 - .L_62)
.L_62:
        /*004c*/ 	.word	0x00000000
        /*0050*/ 	.short	0x0009
        /*0052*/ 	.short	0x003c
        /*0054*/ 	.byte	0x00, 0xf0, 0x11, 0x00


	//----- nvinfo : EIATTR_KPARAM_INFO
	.align		4
.L_63:
        /*0058*/ 	.byte	0x04, 0x17
        /*005a*/ 	.short	(.L_65 - .L_64)
.L_64:
        /*005c*/ 	.word	0x00000000
        /*0060*/ 	.short	0x0008
        /*0062*/ 	.short	0x0038
        /*0064*/ 	.byte	0x00, 0xf0, 0x11, 0x00


	//----- nvinfo : EIATTR_KPARAM_INFO
	.align		4
.L_65:
        /*0068*/ 	.byte	0x04, 0x17
        /*006a*/ 	.short	(.L_67 - .L_66)
.L_66:
        /*006c*/ 	.word	0x00000000
        /*0070*/ 	.short	0x0007
        /*0072*/ 	.short	0x0030
        /*0074*/ 	.byte	0x00, 0xf5, 0x21, 0x00


	//----- nvinfo : EIATTR_KPARAM_INFO
	.align		4
.L_67:
        /*0078*/ 	.byte	0x04, 0x17
        /*007a*/ 	.short	(.L_69 - .L_68)
.L_68:
        /*007c*/ 	.word	0x00000000
        /*0080*/ 	.short	0x0006
        /*0082*/ 	.short	0x0028
        /*0084*/ 	.byte	0x00, 0xf5, 0x21, 0x00


	//----- nvinfo : EIATTR_KPARAM_INFO
	.align		4
.L_69:
        /*0088*/ 	.byte	0x04, 0x17
        /*008a*/ 	.short	(.L_71 - .L_70)
.L_70:
        /*008c*/ 	.word	0x00000000
        /*0090*/ 	.short	0x0005
        /*0092*/ 	.short	0x0020
        /*0094*/ 	.byte	0x00, 0xf5, 0x21, 0x00


	//----- nvinfo : EIATTR_KPARAM_INFO
	.align		4
.L_71:
        /*0098*/ 	.byte	0x04, 0x17
        /*009a*/ 	.short	(.L_73 - .L_72)
.L_72:
        /*009c*/ 	.word	0x00000000
        /*00a0*/ 	.short	0x0004
        /*00a2*/ 	.short	0x001c
        /*00a4*/ 	.byte	0x00, 0xf0, 0x11, 0x00


	//----- nvinfo : EIATTR_KPARAM_INFO
	.align		4
.L_73:
        /*00a8*/ 	.byte	0x04, 0x17
        /*00aa*/ 	.short	(.L_75 - .L_74)
.L_74:
        /*00ac*/ 	.word	0x00000000
        /*00b0*/ 	.short	0x0003
        /*00b2*/ 	.short	0x0018
        /*00b4*/ 	.byte	0x00, 0xf0, 0x11, 0x00


	//----- nvinfo : EIATTR_KPARAM_INFO
	.align		4
.L_75:
        /*00b8*/ 	.byte	0x04, 0x17
        /*00ba*/ 	.short	(.L_77 - .L_76)
.L_76:
        /*00bc*/ 	.word	0x00000000
        /*00c0*/ 	.short	0x0002
        /*00c2*/ 	.short	0x0010
        /*00c4*/ 	.byte	0x00, 0xf5, 0x21, 0x00


	//----- nvinfo : EIATTR_KPARAM_INFO
	.align		4
.L_77:
        /*00c8*/ 	.byte	0x04, 0x17
        /*00ca*/ 	.short	(.L_79 - .L_78)
.L_78:
        /*00cc*/ 	.word	0x00000000
        /*00d0*/ 	.short	0x0001
        /*00d2*/ 	.short	0x0008
        /*00d4*/ 	.byte	0x00, 0xf5, 0x21, 0x00


	//----- nvinfo : EIATTR_KPARAM_INFO
	.align		4
.L_79:
        /*00d8*/ 	.byte	0x04, 0x17
        /*00da*/ 	.short	(.L_81 - .L_80)
.L_80:
        /*00dc*/ 	.word	0x00000000
        /*00e0*/ 	.short	0x0000
        /*00e2*/ 	.short	0x0000
        /*00e4*/ 	.byte	0x00, 0xf5, 0x21, 0x00


	//----- nvinfo : EIATTR_SPARSE_MMA_MASK
	.align		4
.L_81:
        /*00e8*/ 	.byte	0x03, 0x50
        /*00ea*/ 	.short	0x0000


	//----- nvinfo : EIATTR_MAXREG_COUNT
	.align		4
        /*00ec*/ 	.byte	0x03, 0x1b
        /*00ee*/ 	.short	0x00ff


	//----- nvinfo : EIATTR_MERCURY_ISA_VERSION
	.align		4
        /*00f0*/ 	.byte	0x03, 0x5f
        /*00f2*/ 	.short	0x0101


	//----- nvinfo : EIATTR_VRC_CTA_INIT_COUNT
	.align		4
        /*00f4*/ 	.byte	0x02, 0x4a
	.zero		1
	.zero		1


	//----- nvinfo : EIATTR_EXIT_INSTR_OFFSETS
	.align		4
        /*00f8*/ 	.byte	0x04, 0x1c
        /*00fa*/ 	.short	(.L_83 - .L_82)


	//   ....[0]....
.L_82:
        /*00fc*/ 	.word	0x00000080


	//   ....[1]....
        /*0100*/ 	.word	0x000001a0


	//   ....[2]....
        /*0104*/ 	.word	0x00000370


	//   ....[3]....
        /*0108*/ 	.word	0x000004a0


	//   ....[4]....
        /*010c*/ 	.word	0x000005b0


	//   ....[5]....
        /*0110*/ 	.word	0x00000610


	//   ....[6]....
        /*0114*/ 	.word	0x00000830


	//   ....[7]....
        /*0118*/ 	.word	0x00000960


	//   ....[8]....
        /*011c*/ 	.word	0x00000a70


	//   ....[9]....
        /*0120*/ 	.word	0x00000ad0


	//   ....[10]....
        /*0124*/ 	.word	0x00000f40


	//   ....[11]....
        /*0128*/ 	.word	0x00001c10


	//   ....[12]....
        /*012c*/ 	.word	0x00002130


	//   ....[13]....
        /*0130*/ 	.word	0x00002630


	//----- nvinfo : EIATTR_CRS_STACK_SIZE
	.align		4
.L_83:
        /*0134*/ 	.byte	0x04, 0x1e
        /*0136*/ 	.short	(.L_85 - .L_84)
.L_84:
        /*0138*/ 	.word	0x00000000


	//----- nvinfo : EIATTR_CBANK_PARAM_SIZE
	.align		4
.L_85:
        /*013c*/ 	.byte	0x03, 0x19
        /*013e*/ 	.short	0x0060


	//----- nvinfo : EIATTR_PARAM_CBANK
	.align		4
        /*0140*/ 	.byte	0x04, 0x0a
        /*0142*/ 	.short	(.L_87 - .L_86)
	.align		4
.L_86:
        /*0144*/ 	.word	index@(.nv.constant0.safezonestop_batch_f32)
        /*0148*/ 	.short	0x0380
        /*014a*/ 	.short	0x0060


	//----- nvinfo : EIATTR_SW_WAR
	.align		4
.L_87:
        /*014c*/ 	.byte	0x04, 0x36
        /*014e*/ 	.short	(.L_89 - .L_88)
.L_88:
        /*0150*/ 	.word	0x00000008
.L_89:


//--------------------- .nv.callgraph             --------------------------
	.section	.nv.callgraph,"",@"SHT_CUDA_CALLGRAPH"
	.align	4
	.sectionentsize	8
	.align		4
        /*0000*/ 	.word	0x00000000
	.align		4
        /*0004*/ 	.word	0xffffffff
	.align		4
        /*0008*/ 	.word	0x00000000
	.align		4
        /*000c*/ 	.word	0xfffffffe
	.align		4
        /*0010*/ 	.word	0x00000000
	.align		4
        /*0014*/ 	.word	0xfffffffd
	.align		4
        /*0018*/ 	.word	0x00000000
	.align		4
        /*001c*/ 	.word	0xfffffffc


//--------------------- .text.safezonestop_many_series_one_param_time_major_f32 --------------------------
	.section	.text.safezonestop_many_series_one_param_time_major_f32,"ax",@progbits
	.align	128
        .global         safezonestop_many_series_one_param_time_major_f32
        .type           safezonestop_many_series_one_param_time_major_f32,@function
        .size           safezonestop_many_series_one_param_time_major_f32,(.L_x_85 - safezonestop_many_series_one_param_time_major_f32)
        .other          safezonestop_many_series_one_param_time_major_f32,@"STO_CUDA_ENTRY STV_DEFAULT"
safezonestop_many_series_one_param_time_major_f32:
.text.safezonestop_many_series_one_param_time_major_f32:
[----:B------:R-:W-:Y:S01]  /*0000*/  LDC R1, c[0x0][0x37c] ;  /* 0x0000df00ff017b82 */ /* 0x000fe20000000800 */
[----:B------:R-:W0:Y:S01]  /*0010*/  S2R R0, SR_CTAID.X ;  /* 0x0000000000007919 */ /* 0x000e220000002500 */
[----:B------:R-:W1:Y:S01]  /*0020*/  LDCU UR4, c[0x0][0x390] ;  /* 0x00007200ff0477ac */ /* 0x000e620008000800 */
[----:B------:R-:W2:Y:S01]  /*0030*/  S2R R2, SR_TID.X ;  /* 0x0000000000027919 */ /* 0x000ea20000002100 */
[----:B-1----:R-:W-:-:S05]  /*0040*/  IMAD.U32 R3, RZ, RZ, UR4 ;  /* 0x00000004ff037e24 */ /* 0x002fca000f8e00ff */
[----:B0-----:R-:W-:-:S04]  /*0050*/  ISETP.GE.AND P0, PT, R0, R3, PT ;  /* 0x000000030000720c */ /* 0x001fc80003f06270 */
[----:B--2---:R-:W-:-:S13]  /*0060*/  ISETP.NE.OR P0, PT, R2, RZ, P0 ;  /* 0x000000ff0200720c */ /* 0x004fda0000705670 */
[----:B------:R-:W-:Y:S05]  /*0070*/  @P0 EXIT ;  /* 0x000000000000094d */ /* 0x000fea0003800000 */
[----:B------:R-:W0:Y:S01]  /*0080*/  LDC.64 R6, c[0x0][0x3a8] ;  /* 0x0000ea00ff067b82 */ /* 0x000e220000000a00 */
[----:B------:R-:W1:Y:S07]  /*0090*/  LDCU.64 UR4, c[0x0][0x358] ;  /* 0x00006b00ff0477ac */ /* 0x000e6e0008000a00 */
[----:B------:R-:W2:Y:S08]  /*00a0*/  LDC R5, c[0x0][0x398] ;  /* 0x0000e600ff057b82 */ /* 0x000eb00000000800 */
[----:B------:R-:W3:Y:S01]  /*00b0*/  LDC R8, c[0x0][0x3a0] ;  /* 0x0000e800ff087b82 */ /* 0x000ee20000000800 */
[----:B0-----:R-:W-:-:S07]  /*00c0*/  IMAD.WIDE.U32 R6, R0, 0x4, R6 ;  /* 0x0000000400067825 */ /* 0x001fce00078e0006 */
[----:B------:R-:W0:Y:S01]  /*00d0*/  LDC R4, c[0x0][0x394] ;  /* 0x0000e500ff047b82 */ /* 0x000e220000000800 */
[----:B-1----:R-:W4:Y:S01]  /*00e0*/  LDG.E.CONSTANT R2, desc[UR4][R6.64] ;  /* 0x0000000406027981 */ /* 0x002f22000c1e9900 */
[----:B--2---:R-:W-:Y:S02]  /*00f0*/  ISETP.GT.AND P0, PT, R5, RZ, PT ;  /* 0x000000ff0500720c */ /* 0x004fe40003f04270 */
[----:B---3--:R-:W-:Y:S02]  /*0100*/  ISETP.GT.AND P1, PT, R8, RZ, PT ;  /* 0x000000ff0800720c */ /* 0x008fe40003f24270 */
[----:B----4-:R-:W-:-:S04]  /*0110*/  ISETP.GT.AND P0, PT, R2, -0x1, P0 ;  /* 0xffffffff0200780c */ /* 0x010fc80000704270 */
[----:B0-----:R-:W-:-:S13]  /*0120*/  ISETP.LT.AND P0, PT, R2, R4, P0 ;  /* 0x000000040200720c */ /* 0x001fda0000701270 */
[----:B------:R-:W-:Y:S05]  /*0130*/  @P0 BRA P1, `(.L_x_0) ;  /* 0x00000004001c0947 */ /* 0x000fea0000800000 */
[----:B------:R-:W-:-:S13]  /*0140*/  ISETP.GE.AND P0, PT, R4, 0x1, PT ;  /* 0x000000010400780c */ /* 0x000fda0003f06270 */
[----:B------:R-:W-:Y:S05]  /*0150*/  @!P0 EXIT ;  /* 0x000000000000894d */ /* 0x000fea0003800000 */
[C---:B------:R-:W-:Y:S01]  /*0160*/  ISETP.GE.U32.AND P0, PT, R4.reuse, 0x8, PT ;  /* 0x000000080400780c */ /* 0x040fe20003f06070 */
[----:B------:R-:W-:Y:S01]  /*0170*/  IMAD.MOV.U32 R2, RZ, RZ, RZ ;  /* 0x000000ffff027224 */ /* 0x000fe200078e00ff */
[----:B------:R-:W-:-:S04]  /*0180*/  LOP3.LUT R24, R4, 0x7, RZ, 0xc0, !PT ;  /* 0x0000000704187812 */ /* 0x000fc800078ec0ff */
[----:B------:R-:W-:-:S07]  /*0190*/  ISETP.NE.AND P1, PT, R24, RZ, PT ;  /* 0x000000ff1800720c */ /* 0x000fce0003f25270 */
[----:B------:R-:W-:Y:S06]  /*01a0*/  @!P0 BRA `(.L_x_1) ;  /* 0x0000000000688947 */ /* 0x000fec0003800000 */
[----:B------:R-:W0:Y:S01]  /*01b0*/  LDC R3, c[0x0][0x390] ;  /* 0x0000e400ff037b82 */ /* 0x000e220000000800 */
[----:B------:R-:W-:Y:S01]  /*01c0*/  LOP3.LUT R2, R4, 0x7ffffff8, RZ, 0xc0, !PT ;  /* 0x7ffffff804027812 */ /* 0x000fe200078ec0ff */
[----:B------:R-:W-:Y:S01]  /*01d0*/  IMAD.MOV.U32 R25, RZ, RZ, 0x7fffffff ;  /* 0x7fffffffff197424 */ /* 0x000fe200078e00ff */
[----:B------:R-:W-:-:S03]  /*01e0*/  MOV R23, R0 ;  /* 0x0000000000177202 */ /* 0x000fc60000000f00 */
[----:B------:R-:W-:Y:S02]  /*01f0*/  IMAD.MOV R22, RZ, RZ, -R2 ;  /* 0x000000ffff167224 */ /* 0x000fe400078e0a02 */
[----:B------:R-:W1:Y:S05]  /*0200*/  LDC.64 R6, c[0x0][0x3d0] ;  /* 0x0000f400ff067b82 */ /* 0x000e6a0000000a00 */
.L_x_2:
[----:B-12---:R-:W-:Y:S01]  /*0210*/  IMAD.WIDE R14, R23, 0x4, R6 ;  /* 0x00000004170e7825 */ /* 0x006fe200078e0206 */
[----:B------:R-:W-:-:S03]  /*0220*/  IADD3 R22, PT, PT, R22, 0x8, RZ ;  /* 0x0000000816167810 */ /* 0x000fc60007ffe0ff */
[C---:B0-----:R-:W-:Y:S01]  /*0230*/  IMAD R23, R3.reuse, 0x8, R23 ;  /* 0x0000000803177824 */ /* 0x041fe200078e0217 */
[----:B------:R2:W-:Y:S01]  /*0240*/  STG.E desc[UR4][R14.64], R25 ;  /* 0x000000190e007986 */ /* 0x0005e2000c101904 */
[----:B------:R-:W-:Y:S01]  /*0250*/  IMAD.WIDE R16, R3, 0x4, R14 ;  /* 0x0000000403107825 */ /* 0x000fe200078e020e */
[----:B------:R-:W-:-:S04]  /*0260*/  ISETP.NE.AND P0, PT, R22, RZ, PT ;  /* 0x000000ff1600720c */ /* 0x000fc80003f05270 */
[----:B------:R2:W-:Y:S01]  /*0270*/  STG.E desc[UR4][R16.64], R25 ;  /* 0x0000001910007986 */ /* 0x0005e2000c101904 */
[----:B------:R-:W-:-:S05]  /*0280*/  IMAD.WIDE R18, R3, 0x4, R16 ;  /* 0x0000000403127825 */ /* 0x000fca00078e0210 */
        /* <DEDUP_REMOVED lines=11> */
[----:B------:R-:W-:Y:S05]  /*0340*/  @P0 BRA `(.L_x_2) ;  /* 0xfffffffc00b00947 */ /* 0x000fea000383ffff */
.L_x_1:
[----:B------:R-:W-:Y:S05]  /*0350*/  @!P1 EXIT ;  /* 0x000000000000994d */ /* 0x000fea0003800000 */
[----:B--2---:R-:W0:Y:S01]  /*0360*/  LDC R12, c[0x0][0x394] ;  /* 0x0000e500ff0c7b82 */ /* 0x004e220000000800 */
[----:B------:R-:W-:Y:S02]  /*0370*/  ISETP.GE.U32.AND P0, PT, R24, 0x4, PT ;  /* 0x000000041800780c */ /* 0x000fe40003f06070 */
[----:B0-----:R-:W-:-:S04]  /*0380*/  LOP3.LUT R14, R12, 0x3, RZ, 0xc0, !PT ;  /* 0x000000030c0e7812 */ /* 0x001fc800078ec0ff */
[----:B------:R-:W-:-:S07]  /*0390*/  ISETP.NE.AND P1, PT, R14, RZ, PT ;  /* 0x000000ff0e00720c */ /* 0x000fce0003f25270 */
[----:B------:R-:W-:Y:S06]  /*03a0*/  @!P0 BRA `(.L_x_3) ;  /* 0x0000000000308947 */ /* 0x000fec0003800000 */
[----:B------:R-:W0:Y:S01]  /*03b0*/  LDC.64 R4, c[0x0][0x3d0] ;  /* 0x0000f400ff047b82 */ /* 0x000e220000000a00 */
[C---:B------:R-:W-:Y:S01]  /*03c0*/  IMAD R7, R2.reuse, R3, R0 ;  /* 0x0000000302077224 */ /* 0x040fe200078e0200 */
[----:B------:R-:W-:Y:S01]  /*03d0*/  IADD3 R2, PT, PT, R2, 0x4, RZ ;  /* 0x0000000402027810 */ /* 0x000fe20007ffe0ff */
[----:B------:R-:W-:Y:S02]  /*03e0*/  IMAD.MOV.U32 R13, RZ, RZ, 0x7fffffff ;  /* 0x7fffffffff0d7424 */ /* 0x000fe400078e00ff */
[----:B0-----:R-:W-:-:S05]  /*03f0*/  IMAD.WIDE R4, R7, 0x4, R4 ;  /* 0x0000000407047825 */ /* 0x001fca00078e0204 */
[----:B------:R0:W-:Y:S01]  /*0400*/  STG.E desc[UR4][R4.64], R13 ;  /* 0x0000000d04007986 */ /* 0x0001e2000c101904 */
[----:B------:R-:W-:-:S05]  /*0410*/  IMAD.WIDE R6, R3, 0x4, R4 ;  /* 0x0000000403067825 */ /* 0x000fca00078e0204 */
[----:B------:R0:W-:Y:S01]  /*0420*/  STG.E desc[UR4][R6.64], R13 ;  /* 0x0000000d06007986 */ /* 0x0001e2000c101904 */
[----:B------:R-:W-:-:S05]  /*0430*/  IMAD.WIDE R8, R3, 0x4, R6 ;  /* 0x0000000403087825 */ /* 0x000fca00078e0206 */
[----:B------:R0:W-:Y:S01]  /*0440*/  STG.E desc[UR4][R8.64], R13 ;  /* 0x0000000d08007986 */ /* 0x0001e2000c101904 */
[----:B------:R-:W-:-:S05]  /*0450*/  IMAD.WIDE R10, R3, 0x4, R8 ;  /* 0x00000004030a7825 */ /* 0x000fca00078e0208 */
[----:B------:R0:W-:Y:S02]  /*0460*/  STG.E desc[UR4][R10.64], R13 ;  /* 0x0000000d0a007986 */ /* 0x0001e4000c101904 */
.L_x_3:
[----:B------:R-:W-:Y:S05]  /*0470*/  @!P1 EXIT ;  /* 0x000000000000994d */ /* 0x000fea0003800000 */
[----:B------:R-:W-:Y:S02]  /*0480*/  ISETP.NE.AND P0, PT, R14, 0x1, PT ;  /* 0x000000010e00780c */ /* 0x000fe40003f05270 */
[----:B0-----:R-:W-:-:S04]  /*0490*/  LOP3.LUT R4, R12, 0x1, RZ, 0xc0, !PT ;  /* 0x000000010c047812 */ /* 0x001fc800078ec0ff */
[----:B------:R-:W-:-:S07]  /*04a0*/  ISETP.NE.U32.AND P1, PT, R4, 0x1, PT ;  /* 0x000000010400780c */ /* 0x000fce0003f25070 */
[----:B------:R-:W-:Y:S06]  /*04b0*/  @!P0 BRA `(.L_x_4) ;  /* 0x0000000000208947 */ /* 0x000fec0003800000 */
[----:B------:R-:W0:Y:S01]  /*04c0*/  LDC.64 R4, c[0x0][0x3d0] ;  /* 0x0000f400ff047b82 */ /* 0x000e220000000a00 */
[C---:B------:R-:W-:Y:S02]  /*04d0*/  IMAD R7, R2.reuse, R3, R0 ;  /* 0x0000000302077224 */ /* 0x040fe400078e0200 */
[----:B------:R-:W-:Y:S02]  /*04e0*/  IMAD.MOV.U32 R9, RZ, RZ, 0x7fffffff ;  /* 0x7fffffffff097424 */ /* 0x000fe400078e00ff */
[----:B------:R-:W-:Y:S02]  /*04f0*/  VIADD R2, R2, 0x2 ;  /* 0x0000000202027836 */ /* 0x000fe40000000000 */
[----:B0-----:R-:W-:-:S05]  /*0500*/  IMAD.WIDE R4, R7, 0x4, R4 ;  /* 0x0000000407047825 */ /* 0x001fca00078e0204 */
[----:B------:R0:W-:Y:S01]  /*0510*/  STG.E desc[UR4][R4.64], R9 ;  /* 0x0000000904007986 */ /* 0x0001e2000c101904 */
[----:B------:R-:W-:-:S05]  /*0520*/  IMAD.WIDE R6, R3, 0x4, R4 ;  /* 0x0000000403067825 */ /* 0x000fca00078e0204 */
[----:B------:R0:W-:Y:S02]  /*0530*/  STG.E desc[UR4][R6.64], R9 ;  /* 0x0000000906007986 */ /* 0x0001e4000c101904 */
.L_x_4:
[----:B------:R-:W-:Y:S05]  /*0540*/  @P1 EXIT ;  /* 0x000000000000194d */ /* 0x000fea0003800000 */
[----:B0-----:R-:W0:Y:S01]  /*0550*/  LDC.64 R4, c[0x0][0x3d0] ;  /* 0x0000f400ff047b82 */ /* 0x001e220000000a00 */
[----:B------:R-:W-:Y:S01]  /*0560*/  IMAD R3, R2, R3, R0 ;  /* 0x0000000302037224 */ /* 0x000fe200078e0200 */
[----:B------:R-:W-:-:S03]  /*0570*/  MOV R7, 0x7fffffff ;  /* 0x7fffffff00077802 */ /* 0x000fc60000000f00 */
[----:B0-----:R-:W-:-:S05]  /*0580*/  IMAD.WIDE R2, R3, 0x4, R4 ;  /* 0x0000000403027825 */ /* 0x001fca00078e0204 */
[----:B------:R-:W-:Y:S01]  /*0590*/  STG.E desc[UR4][R2.64], R7 ;  /* 0x0000000702007986 */ /* 0x000fe2000c101904 */
[----:B------:R-:W-:Y:S05]  /*05a0*/  EXIT ;  /* 0x000000000000794d */ /* 0x000fea0003800000 */
.L_x_0:
[----:B------:R-:W-:Y:S01]  /*05b0*/  IMAD.IADD R7, R2, 0x1, R5 ;  /* 0x0000000102077824 */ /* 0x000fe200078e0205 */
[----:B------:R-:W-:-:S04]  /*05c0*/  VIMNMX.U32 R9, PT, PT, R5, R8, !PT ;  /* 0x0000000805097248 */ /* 0x000fc80007fe0000 */
[----:B------:R-:W-:Y:S01]  /*05d0*/  ISETP.GE.AND P0, PT, R7, R4, PT ;  /* 0x000000040700720c */ /* 0x000fe20003f06270 */
[----:B------:R-:W-:-:S12]  /*05e0*/  IMAD.IADD R9, R2, 0x1, R9 ;  /* 0x0000000102097824 */ /* 0x000fd800078e0209 */
[----:B------:R-:W-:Y:S05]  /*05f0*/  @!P0 BRA `(.L_x_5) ;  /* 0x00000004001c8947 */ /* 0x000fea0003800000 */
[----:B------:R-:W-:-:S13]  /*0600*/  ISETP.GE.AND P0, PT, R4, 0x1, PT ;  /* 0x000000010400780c */ /* 0x000fda0003f06270 */
[----:B------:R-:W-:Y:S05]  /*0610*/  @!P0 EXIT ;  /* 0x000000000000894d */ /* 0x000fea0003800000 */
[C---:B------:R-:W-:Y:S01]  /*0620*/  ISETP.GE.U32.AND P0, PT, R4.reuse, 0x8, PT ;  /* 0x000000080400780c */ /* 0x040fe20003f06070 */
[----:B------:R-:W-:Y:S01]  /*0630*/  HFMA2 R2, -RZ, RZ, 0, 0 ;  /* 0x00000000ff027431 */ /* 0x000fe200000001ff */
[----:B------:R-:W-:-:S04]  /*0640*/  LOP3.LUT R24, R4, 0x7, RZ, 0xc0, !PT ;  /* 0x0000000704187812 */ /* 0x000fc800078ec0ff */
[----:B------:R-:W-:-:S07]  /*0650*/  ISETP.NE.AND P1, PT, R24, RZ, PT ;  /* 0x000000ff1800720c */ /* 0x000fce0003f25270 */
[----:B------:R-:W-:Y:S06]  /*0660*/  @!P0 BRA `(.L_x_6) ;  /* 0x0000000000688947 */ /* 0x000fec0003800000 */
[----:B------:R-:W0:Y:S01]  /*0670*/  LDC R3, c[0x0][0x390] ;  /* 0x0000e400ff037b82 */ /* 0x000e220000000800 */
[----:B------:R-:W-:Y:S01]  /*0680*/  LOP3.LUT R2, R4, 0x7ffffff8, RZ, 0xc0, !PT ;  /* 0x7ffffff804027812 */ /* 0x000fe200078ec0ff */
[----:B------:R-:W-:Y:S02]  /*0690*/  IMAD.MOV.U32 R23, RZ, RZ, R0 ;  /* 0x000000ffff177224 */ /* 0x000fe400078e0000 */
[----:B------:R-:W-:Y:S01]  /*06a0*/  IMAD.MOV.U32 R25, RZ, RZ, 0x7fffffff ;  /* 0x7fffffffff197424 */ /* 0x000fe200078e00ff */
[----:B------:R-:W-:-:S03]  /*06b0*/  IADD3 R22, PT, PT, -R2, RZ, RZ ;  /* 0x000000ff02167210 */ /* 0x000fc60007ffe1ff */
[----:B------:R-:W1:Y:S04]  /*06c0*/  LDC.64 R6, c[0x0][0x3d0] ;  /* 0x0000f400ff067b82 */ /* 0x000e680000000a00 */
.L_x_7:
[----:B-12---:R-:W-:-:S04]  /*06d0*/  IMAD.WIDE R14, R23, 0x4, R6 ;  /* 0x00000004170e7825 */ /* 0x006fc800078e0206 */
[----:B------:R-:W-:Y:S01]  /*06e0*/  VIADD R22, R22, 0x8 ;  /* 0x0000000816167836 */ /* 0x000fe20000000000 */
[----:B------:R2:W-:Y:S01]  /*06f0*/  STG.E desc[UR4][R14.64], R25 ;  /* 0x000000190e007986 */ /* 0x0005e2000c101904 */
[----:B0-----:R-:W-:-:S03]  /*0700*/  IMAD.WIDE R16, R3, 0x4, R14 ;  /* 0x0000000403107825 */ /* 0x001fc600078e020e */
[----:B------:R-:W-:Y:S01]  /*0710*/  ISETP.NE.AND P0, PT, R22, RZ, PT ;  /* 0x000000ff1600720c */ /* 0x000fe20003f05270 */
[C---:B------:R-:W-:Y:S01]  /*0720*/  IMAD R23, R3.reuse, 0x8, R23 ;  /* 0x0000000803177824 */ /* 0x040fe200078e0217 */
        /* <DEDUP_REMOVED lines=14> */
.L_x_6:
        /* <DEDUP_REMOVED lines=8> */
[----:B------:R-:W-:Y:S01]  /*0890*/  MOV R13, 0x7fffffff ;  /* 0x7fffffff000d7802 */ /* 0x000fe20000000f00 */
[----:B------:R-:W-:Y:S02]  /*08a0*/  VIADD R2, R2, 0x4 ;  /* 0x0000000402027836 */ /* 0x000fe40000000000 */
        /* <DEDUP_REMOVED lines=8> */
.L_x_8:
[----:B------:R-:W-:Y:S05]  /*0930*/  @!P1 EXIT ;  /* 0x000000000000994d */ /* 0x000fea0003800000 */
[----:B------:R-:W-:Y:S02]  /*0940*/  ISETP.NE.AND P0, PT, R14, 0x1, PT ;  /* 0x000000010e00780c */ /* 0x000fe40003f05270 */
[----:B------:R-:W-:-:S04]  /*0950*/  LOP3.LUT R12, R12, 0x1, RZ, 0xc0, !PT ;  /* 0x000000010c0c7812 */ /* 0x000fc800078ec0ff */
[----:B------:R-:W-:-:S07]  /*0960*/  ISETP.NE.U32.AND P1, PT, R12, 0x1, PT ;  /* 0x000000010c00780c */ /* 0x000fce0003f25070 */
[----:B------:R-:W-:Y:S06]  /*0970*/  @!P0 BRA `(.L_x_9) ;  /* 0x0000000000208947 */ /* 0x000fec0003800000 */
[----:B0-----:R-:W0:Y:S01]  /*0980*/  LDC.64 R4, c[0x0][0x3d0] ;  /* 0x0000f400ff047b82 */ /* 0x001e220000000a00 */
[C---:B------:R-:W-:Y:S01]  /*0990*/  IMAD R7, R2.reuse, R3, R0 ;  /* 0x0000000302077224 */ /* 0x040fe200078e0200 */
[----:B------:R-:W-:Y:S01]  /*09a0*/  IADD3 R2, PT, PT, R2, 0x2, RZ ;  /* 0x0000000202027810 */ /* 0x000fe20007ffe0ff */
[----:B------:R-:W-:Y:S02]  /*09b0*/  IMAD.MOV.U32 R9, RZ, RZ, 0x7fffffff ;  /* 0x7fffffffff097424 */ /* 0x000fe400078e00ff */
[----:B0-----:R-:W-:-:S05]  /*09c0*/  IMAD.WIDE R4, R7, 0x4, R4 ;  /* 0x0000000407047825 */ /* 0x001fca00078e0204 */
[----:B------:R1:W-:Y:S01]  /*09d0*/  STG.E desc[UR4][R4.64], R9 ;  /* 0x0000000904007986 */ /* 0x0003e2000c101904 */
[----:B------:R-:W-:-:S05]  /*09e0*/  IMAD.WIDE R6, R3, 0x4, R4 ;  /* 0x0000000403067825 */ /* 0x000fca00078e0204 */
[----:B------:R1:W-:Y:S02]  /*09f0*/  STG.E desc[UR4][R6.64], R9 ;  /* 0x0000000906007986 */ /* 0x0003e4000c101904 */
.L_x_9:
[----:B------:R-:W-:Y:S05]  /*0a00*/  @P1 EXIT ;  /* 0x000000000000194d */ /* 0x000fea0003800000 */
[----:B01----:R-:W0:Y:S01]  /*0a10*/  LDC.64 R4, c[0x0][0x3d0] ;  /* 0x0000f400ff047b82 */ /* 0x003e220000000a00 */
[----:B------:R-:W-:Y:S02]  /*0a20*/  IMAD R3, R2, R3, R0 ;  /* 0x0000000302037224 */ /* 0x000fe400078e0200 */
[----:B------:R-:W-:Y:S02]  /*0a30*/  IMAD.MOV.U32 R7, RZ, RZ, 0x7fffffff ;  /* 0x7fffffffff077424 */ /* 0x000fe400078e00ff */
[----:B0-----:R-:W-:-:S05]  /*0a40*/  IMAD.WIDE R2, R3, 0x4, R4 ;  /* 0x0000000403027825 */ /* 0x001fca00078e0204 */
[----:B------:R-:W-:Y:S01]  /*0a50*/  STG.E desc[UR4][R2.64], R7 ;  /* 0x0000000702007986 */ /* 0x000fe2000c101904 */
[----:B------:R-:W-:Y:S05]  /*0a60*/  EXIT ;  /* 0x000000000000794d */ /* 0x000fea0003800000 */
.L_x_5:
[----:B------:R-:W-:-:S13]  /*0a70*/  ISETP.GE.AND P0, PT, R4, 0x1, PT ;  /* 0x000000010400780c */ /* 0x000fda0003f06270 */
[----:B------:R-:W-:Y:S05]  /*0a80*/  @!P0 BRA `(.L_x_10) ;  /* 0x0000000400088947 */ /* 0x000fea0003800000 */
[----:B------:R-:W-:Y:S01]  /*0a90*/  VIMNMX.U32 R6, PT, PT, R9, R4, PT ;  /* 0x0000000409067248 */ /* 0x000fe20003fe0000 */
[----:B------:R-:W-:-:S03]  /*0aa0*/  IMAD.MOV.U32 R26, RZ, RZ, RZ ;  /* 0x000000ffff1a7224 */ /* 0x000fc600078e00ff */
[C---:B------:R-:W-:Y:S02]  /*0ab0*/  ISETP.GE.U32.AND P0, PT, R6.reuse, 0x8, PT ;  /* 0x000000080600780c */ /* 0x040fe40003f06070 */
[----:B------:R-:W-:-:S04]  /*0ac0*/  LOP3.LUT R8, R6, 0x7, RZ, 0xc0, !PT ;  /* 0x0000000706087812 */ /* 0x000fc800078ec0ff */
[----:B------:R-:W-:-:S07]  /*0ad0*/  ISETP.NE.AND P1, PT, R8, RZ, PT ;  /* 0x000000ff0800720c */ /* 0x000fce0003f25270 */
[----:B------:R-:W-:Y:S06]  /*0ae0*/  @!P0 BRA `(.L_x_11) ;  /* 0x0000000000648947 */ /* 0x000fec0003800000 */
[----:B------:R-:W0:Y:S01]  /*0af0*/  LDC.64 R10, c[0x0][0x3d0] ;  /* 0x0000f400ff0a7b82 */ /* 0x000e220000000a00 */
[----:B------:R-:W-:Y:S02]  /*0b00*/  LOP3.LUT R26, R6, 0x7ffffff8, RZ, 0xc0, !PT ;  /* 0x7ffffff8061a7812 */ /* 0x000fe400078ec0ff */
[----:B------:R-:W-:-:S03]  /*0b10*/  MOV R27, R0 ;  /* 0x00000000001b7202 */ /* 0x000fc60000000f00 */
[----:B------:R-:W-:-:S07]  /*0b20*/  IMAD.MOV R28, RZ, RZ, -R26 ;  /* 0x000000ffff1c7224 */ /* 0x000fce00078e0a1a */
.L_x_12:
[----:B01----:R-:W-:Y:S01]  /*0b30*/  IMAD.WIDE R22, R27, 0x4, R10 ;  /* 0x000000041b167825 */ /* 0x003fe200078e020a */
[----:B------:R-:W-:-:S03]  /*0b40*/  IADD3 R28, PT, PT, R28, 0x8, RZ ;  /* 0x000000081c1c7810 */ /* 0x000fc60007ffe0ff */
[----:B------:R-:W-:Y:S01]  /*0b50*/  IMAD.MOV.U32 R29, RZ, RZ, 0x7fffffff ;  /* 0x7fffffffff1d7424 */ /* 0x000fe200078e00ff */
[----:B------:R-:W-:Y:S01]  /*0b60*/  ISETP.NE.AND P0, PT, R28, RZ, PT ;  /* 0x000000ff1c00720c */ /* 0x000fe20003f05270 */
[----:B------:R-:W-:-:S03]  /*0b70*/  IMAD.WIDE R12, R3, 0x4, R22 ;  /* 0x00000004030c7825 */ /* 0x000fc600078e0216 */
[----:B------:R1:W-:Y:S01]  /*0b80*/  STG.E desc[UR4][R22.64], R29 ;  /* 0x0000001d16007986 */ /* 0x0003e2000c101904 */
[C---:B------:R-:W-:Y:S02]  /*0b90*/  IMAD R27, R3.reuse, 0x8, R27 ;  /* 0x00000008031b7824 */ /* 0x040fe400078e021b */
[C---:B------:R-:W-:Y:S01]  /*0ba0*/  IMAD.WIDE R14, R3.reuse, 0x4, R12 ;  /* 0x00000004030e7825 */ /* 0x040fe200078e020c */
[----:B------:R1:W-:Y:S04]  /*0bb0*/  STG.E desc[UR4][R12.64], R29 ;  /* 0x0000001d0c007986 */ /* 0x0003e8000c101904 */
        /* <DEDUP_REMOVED lines=12> */
.L_x_11:
[----:B------:R-:W-:Y:S05]  /*0c80*/  @!P1 BRA `(.L_x_10) ;  /* 0x0000000000889947 */ /* 0x000fea0003800000 */
[----:B------:R-:W-:Y:S02]  /*0c90*/  ISETP.GE.U32.AND P0, PT, R8, 0x4, PT ;  /* 0x000000040800780c */ /* 0x000fe40003f06070 */
[----:B-1----:R-:W-:-:S04]  /*0ca0*/  LOP3.LUT R18, R6, 0x3, RZ, 0xc0, !PT ;  /* 0x0000000306127812 */ /* 0x002fc800078ec0ff */
        /* <DEDUP_REMOVED lines=14> */
.L_x_13:
[----:B------:R-:W-:Y:S05]  /*0d90*/  @!P1 BRA `(.L_x_10) ;  /* 0x0000000000449947 */ /* 0x000fea0003800000 */
[----:B------:R-:W-:Y:S02]  /*0da0*/  LOP3.LUT R6, R6, 0x1, RZ, 0xc0, !PT ;  /* 0x0000000106067812 */ /* 0x000fe400078ec0ff */
[----:B------:R-:W-:Y:S02]  /*0db0*/  ISETP.NE.AND P0, PT, R18, 0x1, PT ;  /* 0x000000011200780c */ /* 0x000fe40003f05270 */
[----:B------:R-:W-:-:S13]  /*0dc0*/  ISETP.NE.U32.AND P1, PT, R6, 0x1, PT ;  /* 0x000000010600780c */ /* 0x000fda0003f25070 */
[----:B0-----:R-:W0:Y:S01]  /*0dd0*/  @!P1 LDC.64 R10, c[0x0][0x3d0] ;  /* 0x0000f400ff0a9b82 */ /* 0x001e220000000a00 */
[----:B------:R-:W-:Y:S05]  /*0de0*/  @!P0 BRA `(.L_x_14) ;  /* 0x0000000000208947 */ /* 0x000fea0003800000 */
[----:B------:R-:W1:Y:S01]  /*0df0*/  LDC.64 R12, c[0x0][0x3d0] ;  /* 0x0000f400ff0c7b82 */ /* 0x000e620000000a00 */
[C---:B------:R-:W-:Y:S02]  /*0e00*/  IMAD R15, R26.reuse, R3, R0 ;  /* 0x000000031a0f7224 */ /* 0x040fe400078e0200 */
[----:B------:R-:W-:Y:S02]  /*0e10*/  IMAD.MOV.U32 R17, RZ, RZ, 0x7fffffff ;  /* 0x7fffffffff117424 */ /* 0x000fe400078e00ff */
[----:B------:R-:W-:Y:S02]  /*0e20*/  VIADD R26, R26, 0x2 ;  /* 0x000000021a1a7836 */ /* 0x000fe40000000000 */
[----:B-1----:R-:W-:-:S05]  /*0e30*/  IMAD.WIDE R12, R15, 0x4, R12 ;  /* 0x000000040f0c7825 */ /* 0x002fca00078e020c */
[----:B------:R1:W-:Y:S01]  /*0e40*/  STG.E desc[UR4][R12.64], R17 ;  /* 0x000000110c007986 */ /* 0x0003e2000c101904 */
[----:B------:R-:W-:-:S05]  /*0e50*/  IMAD.WIDE R14, R3, 0x4, R12 ;  /* 0x00000004030e7825 */ /* 0x000fca00078e020c */
[----:B------:R1:W-:Y:S02]  /*0e60*/  STG.E desc[UR4][R14.64], R17 ;  /* 0x000000110e007986 */ /* 0x0003e4000c101904 */
.L_x_14:
[----:B-1----:R-:W-:Y:S01]  /*0e70*/  @!P1 IMAD R13, R26, R3, R0 ;  /* 0x000000031a0d9224 */ /* 0x002fe200078e0200 */
[----:B------:R-:W-:-:S03]  /*0e80*/  @!P1 MOV R15, 0x7fffffff ;  /* 0x7fffffff000f9802 */ /* 0x000fc60000000f00 */
[----:B0-----:R-:W-:-:S05]  /*0e90*/  @!P1 IMAD.WIDE R10, R13, 0x4, R10 ;  /* 0x000000040d0a9825 */ /* 0x001fca00078e020a */
[----:B------:R2:W-:Y:S02]  /*0ea0*/  @!P1 STG.E desc[UR4][R10.64], R15 ;  /* 0x0000000f0a009986 */ /* 0x0005e4000c101904 */
.L_x_10:
[----:B------:R-:W-:-:S13]  /*0eb0*/  ISETP.GE.AND P0, PT, R9, R4, PT ;  /* 0x000000040900720c */ /* 0x000fda0003f06270 */
[----:B------:R-:W-:Y:S05]  /*0ec0*/  @P0 EXIT ;  /* 0x000000000000094d */ /* 0x000fea0003800000 */
[----:B012---:R-:W0:Y:S01]  /*0ed0*/  LDC.64 R14, c[0x0][0x380] ;  /* 0x0000e000ff0e7b82 */ /* 0x007e220000000a00 */
[----:B------:R-:W-:-:S07]  /*0ee0*/  IMAD R11, R2, R3, R0 ;  /* 0x00000003020b7224 */ /* 0x000fce00078e0200 */
[----:B------:R-:W1:Y:S01]  /*0ef0*/  LDC.64 R12, c[0x0][0x388] ;  /* 0x0000e200ff0c7b82 */ /* 0x000e620000000a00 */
[----:B0-----:R-:W-:-:S06]  /*0f00*/  IMAD.WIDE.U32 R26, R11, 0x4, R14 ;  /* 0x000000040b1a7825 */ /* 0x001fcc00078e000e */
[----:B------:R0:W5:Y:S01]  /*0f10*/  LDG.E.CONSTANT R26, desc[UR4][R26.64] ;  /* 0x000000041a1a7981 */ /* 0x000162000c1e9900 */
[----:B-1----:R-:W-:-:S05]  /*0f20*/  IMAD.WIDE.U32 R10, R11, 0x4, R12 ;  /* 0x000000040b0a7825 */ /* 0x002fca00078e000c */
[----:B------:R0:W5:Y:S01]  /*0f30*/  LDG.E.CONSTANT R31, desc[UR4][R10.64] ;  /* 0x000000040a1f7981 */ /* 0x000162000c1e9900 */
[----:B------:R-:W-:-:S05]  /*0f40*/  VIADD R4, R2, 0x1 ;  /* 0x0000000102047836 */ /* 0x000fca0000000000 */
[----:B------:R-:W-:-:S05]  /*0f50*/  VIMNMX R9, PT, PT, R7, R4, !PT ;  /* 0x0000000407097248 */ /* 0x000fca0007fe0100 */
[----:B------:R-:W-:-:S05]  /*0f60*/  IMAD.IADD R6, R2, 0x1, -R9 ;  /* 0x0000000102067824 */ /* 0x000fca00078e0a09 */
[----:B------:R-:W-:Y:S02]  /*0f70*/  ISETP.GT.U32.AND P0, PT, R6, -0x8, PT ;  /* 0xfffffff80600780c */ /* 0x000fe40003f04070 */
[----:B------:R-:W-:Y:S02]  /*0f80*/  CS2R R16, SRZ ;  /* 0x0000000000107805 */ /* 0x000fe4000001ff00 */
[----:B------:R-:W-:Y:S01]  /*0f90*/  MOV R20, R2 ;  /* 0x0000000200147202 */ /* 0x000fe20000000f00 */
[----:B------:R-:W-:-:S08]  /*0fa0*/  IMAD.IADD R9, R9, 0x1, -R2 ;  /* 0x0000000109097824 */ /* 0x000fd000078e0a02 */
[----:B0-----:R-:W-:Y:S05]  /*0fb0*/  @P0 BRA `(.L_x_15) ;  /* 0x0000000800440947 */ /* 0x001fea0003800000 */
[C---:B------:R-:W-:Y:S01]  /*0fc0*/  IADD3 R11, PT, PT, R2.reuse, 0x3, RZ ;  /* 0x00000003020b7810 */ /* 0x040fe20007ffe0ff */
[C---:B------:R-:W-:Y:S01]  /*0fd0*/  VIADD R6, R2.reuse, 0x2 ;  /* 0x0000000202067836 */ /* 0x040fe20000000000 */
[C---:B------:R-:W-:Y:S01]  /*0fe0*/  IADD3 R25, PT, PT, R2.reuse, 0x6, RZ ;  /* 0x0000000602197810 */ /* 0x040fe20007ffe0ff */
[C---:B------:R-:W-:Y:S01]  /*0ff0*/  VIADD R21, R2.reuse, 0x4 ;  /* 0x0000000402157836 */ /* 0x040fe20000000000 */
[----:B------:R-:W-:Y:S01]  /*1000*/  LOP3.LUT R8, R9, 0xfffffff8, RZ, 0xc0, !PT ;  /* 0xfffffff809087812 */ /* 0x000fe200078ec0ff */
[C---:B------:R-:W-:Y:S01]  /*1010*/  VIADD R23, R2.reuse, 0x5 ;  /* 0x0000000502177836 */ /* 0x040fe20000000000 */
[----:B------:R-:W-:Y:S01]  /*1020*/  MOV R20, R2 ;  /* 0x0000000200147202 */ /* 0x000fe20000000f00 */
[C---:B------:R-:W-:Y:S01]  /*1030*/  VIADD R27, R2.reuse, 0x7 ;  /* 0x00000007021b7836 */ /* 0x040fe20000000000 */
[----:B------:R-:W-:Y:S01]  /*1040*/  CS2R R16, SRZ ;  /* 0x0000000000107805 */ /* 0x000fe2000001ff00 */
[----:B------:R-:W-:Y:S01]  /*1050*/  VIADD R10, R2, 0x8 ;  /* 0x00000008020a7836 */ /* 0x000fe20000000000 */
[----:B------:R-:W0:Y:S01]  /*1060*/  LDCU UR6, c[0x0][0x3b0] ;  /* 0x00007600ff0677ac */ /* 0x000e220008000800 */
[----:B------:R-:W-:-:S02]  /*1070*/  IMAD R29, R4, R3, R0 ;  /* 0x00000003041d7224 */ /* 0x000fc400078e0200 */
[-CC-:B------:R-:W-:Y:S02]  /*1080*/  IMAD R6, R6, R3.reuse, R0.reuse ;  /* 0x0000000306067224 */ /* 0x180fe400078e0200 */
[-CC-:B------:R-:W-:Y:S02]  /*1090*/  IMAD R11, R11, R3.reuse, R0.reuse ;  /* 0x000000030b0b7224 */ /* 0x180fe400078e0200 */
[-CC-:B------:R-:W-:Y:S02]  /*10a0*/  IMAD R21, R21, R3.reuse, R0.reuse ;  /* 0x0000000315157224 */ /* 0x180fe400078e0200 */
[-CC-:B------:R-:W-:Y:S02]  /*10b0*/  IMAD R23, R23, R3.reuse, R0.reuse ;  /* 0x0000000317177224 */ /* 0x180fe400078e0200 */
[-CC-:B------:R-:W-:Y:S02]  /*10c0*/  IMAD R25, R25, R3.reuse, R0.reuse ;  /* 0x0000000319197224 */ /* 0x180fe400078e0200 */
[----:B------:R-:W-:-:S02]  /*10d0*/  IMAD R27, R27, R3, R0 ;  /* 0x000000031b1b7224 */ /* 0x000fc400078e0200 */
[----:B------:R-:W-:Y:S02]  /*10e0*/  IMAD R10, R10, R3, R0 ;  /* 0x000000030a0a7224 */ /* 0x000fe400078e0200 */
[----:B------:R-:W-:-:S07]  /*10f0*/  IMAD.MOV R8, RZ, RZ, -R8 ;  /* 0x000000ffff087224 */ /* 0x000fce00078e0a08 */
.L_x_16:
[----:B------:R-:W-:-:S04]  /*1100*/  IMAD.WIDE.U32 R34, R29, 0x4, R14 ;  /* 0x000000041d227825 */ /* 0x000fc800078e000e */
[----:B------:R-:W-:Y:S01]  /*1110*/  IMAD.WIDE.U32 R32, R29, 0x4, R12 ;  /* 0x000000041d207825 */ /* 0x000fe200078e000c */
[----:B------:R-:W2:Y:S04]  /*1120*/  LDG.E.CONSTANT R19, desc[UR4][R34.64] ;  /* 0x0000000422137981 */ /* 0x000ea8000c1e9900 */
[----:B------:R1:W3:Y:S01]  /*1130*/  LDG.E.CONSTANT R18, desc[UR4][R32.64] ;  /* 0x0000000420127981 */ /* 0x0002e2000c1e9900 */
[----:B0-----:R-:W-:Y:S01]  /*1140*/  ISETP.NE.AND P0, PT, RZ, UR6, PT ;  /* 0x00000006ff007c0c */ /* 0x001fe2000bf05270 */
[----:B-1----:R-:W-:-:S04]  /*1150*/  IMAD.WIDE.U32 R32, R6, 0x4, R14 ;  /* 0x0000000406207825 */ /* 0x002fc800078e000e */
[----:B--2--5:R-:W-:Y:S01]  /*1160*/  FADD R26, R19, -R26 ;  /* 0x8000001a131a7221 */ /* 0x024fe20000000000 */
[----:B---3--:R-:W-:-:S04]  /*1170*/  FADD R31, -R18, R31 ;  /* 0x0000001f121f7221 */ /* 0x008fc80000000100 */
[----:B------:R-:W-:Y:S02]  /*1180*/  FMNMX R26, RZ, R26, !PT ;  /* 0x0000001aff1a7209 */ /* 0x000fe40007800000 */
[----:B------:R-:W-:-:S04]  /*1190*/  FMNMX R31, RZ, R31, !PT ;  /* 0x0000001fff1f7209 */ /* 0x000fc80007800000 */
[C---:B------:R-:W-:Y:S02]  /*11a0*/  FSETP.GT.AND P1, PT, R31.reuse, R26, PT ;  /* 0x0000001a1f00720b */ /* 0x040fe40003f24000 */
[C---:B------:R-:W-:Y:S02]  /*11b0*/  FSETP.GT.AND P2, PT, R26.reuse, R31, PT ;  /* 0x0000001f1a00720b */ /* 0x040fe40003f44000 */
[----:B------:R-:W-:Y:S02]  /*11c0*/  FSEL R22, R31, RZ, P1 ;  /* 0x000000ff1f167208 */ /* 0x000fe40000800000 */
[----:B------:R-:W-:Y:S02]  /*11d0*/  @!P0 FSEL R22, R26, RZ, P2 ;  /* 0x000000ff1a168208 */ /* 0x000fe40001000000 */
[----:B------:R-:W2:Y:S02]  /*11e0*/  LDG.E.CONSTANT R26, desc[UR4][R32.64] ;  /* 0x00000004201a7981 */ /* 0x000ea4000c1e9900 */
[----:B------:R-:W0:Y:S02]  /*11f0*/  F2F.F64.F32 R30, R22 ;  /* 0x00000016001e7310 */ /* 0x000e240000201800 */
[----:B0-----:R-:W-:Y:S01]  /*1200*/  DADD R16, R30, R16 ;  /* 0x000000001e107229 */ /* 0x001fe20000000010 */
[----:B------:R-:W-:-:S05]  /*1210*/  IMAD.WIDE.U32 R30, R6, 0x4, R12 ;  /* 0x00000004061e7825 */ /* 0x000fca00078e000c */
[----:B------:R0:W3:Y:S02]  /*1220*/  LDG.E.CONSTANT R28, desc[UR4][R30.64] ;  /* 0x000000041e1c7981 */ /* 0x0000e4000c1e9900 */
[----:B0-----:R-:W-:-:S05]  /*1230*/  IMAD.WIDE.U32 R30, R11, 0x4, R14 ;  /* 0x000000040b1e7825 */ /* 0x001fca00078e000e */
[----:B------:R-:W4:Y:S01]  /*1240*/  LDG.E.CONSTANT R22, desc[UR4][R30.64] ;  /* 0x000000041e167981 */ /* 0x000f22000c1e9900 */
[----:B--2---:R-:W-:-:S05]  /*1250*/  FADD R19, -R19, R26 ;  /* 0x0000001a13137221 */ /* 0x004fca0000000100 */
[----:B------:R-:W-:Y:S01]  /*1260*/  FMNMX R19, RZ, R19, !PT ;  /* 0x00000013ff137209 */ /* 0x000fe20007800000 */
[----:B---3--:R-:W-:-:S05]  /*1270*/  FADD R18, R18, -R28 ;  /* 0x8000001c12127221 */ /* 0x008fca0000000000 */
[----:B------:R-:W-:-:S04]  /*1280*/  FMNMX R18, RZ, R18, !PT ;  /* 0x00000012ff127209 */ /* 0x000fc80007800000 */
[C---:B------:R-:W-:Y:S02]  /*1290*/  FSETP.GT.AND P1, PT, R18.reuse, R19, PT ;  /* 0x000000131200720b */ /* 0x040fe40003f24000 */
[C---:B------:R-:W-:Y:S02]  /*12a0*/  FSETP.GT.AND P2, PT, R19.reuse, R18, PT ;  /* 0x000000121300720b */ /* 0x040fe40003f44000 */
[----:B------:R-:W-:Y:S02]  /*12b0*/  FSEL R34, R18, RZ, P1 ;  /* 0x000000ff12227208 */ /* 0x000fe40000800000 */
[----:B------:R-:W-:-:S04]  /*12c0*/  @!P0 FSEL R34, R19, RZ, P2 ;  /* 0x000000ff13228208 */ /* 0x000fc80001000000 */
[----:B------:R-:W0:Y:S02]  /*12d0*/  F2F.F64.F32 R18, R34 ;  /* 0x0000002200127310 */ /* 0x000e240000201800 */
[----:B0-----:R-:W-:Y:S01]  /*12e0*/  DADD R16, R16, R18 ;  /* 0x0000000010107229 */ /* 0x001fe20000000012 */
[----:B------:R-:W-:-:S05]  /*12f0*/  IMAD.WIDE.U32 R18, R11, 0x4, R12 ;  /* 0x000000040b127825 */ /* 0x000fca00078e000c */
[----:B------:R0:W2:Y:S01]  /*1300*/  LDG.E.CONSTANT R24, desc[UR4][R18.64] ;  /* 0x0000000412187981 */ /* 0x0000a2000c1e9900 */
[----:B----4-:R-:W-:-:S05]  /*1310*/  FADD R26, -R26, R22 ;  /* 0x000000161a1a7221 */ /* 0x010fca0000000100 */
[----:B------:R-:W-:Y:S01]  /*1320*/  FMNMX R26, RZ, R26, !PT ;  /* 0x0000001aff1a7209 */ /* 0x000fe20007800000 */
[----:B0-----:R-:W-:-:S04]  /*1330*/  IMAD.WIDE.U32 R18, R21, 0x4, R12 ;  /* 0x0000000415127825 */ /* 0x001fc800078e000c */
[----:B--2---:R-:W-:-:S05]  /*1340*/  FADD R28, R28, -R24 ;  /* 0x800000181c1c7221 */ /* 0x004fca0000000000 */
[----:B------:R-:W-:Y:S02]  /*1350*/  FMNMX R33, RZ, R28, !PT ;  /* 0x0000001cff217209 */ /* 0x000fe40007800000 */
[----:B------:R0:W2:Y:S02]  /*1360*/  LDG.E.CONSTANT R28, desc[UR4][R18.64] ;  /* 0x00000004121c7981 */ /* 0x0000a4000c1e9900 */
[C---:B------:R-:W-:Y:S02]  /*1370*/  FSETP.GT.AND P1, PT, R33.reuse, R26, PT ;  /* 0x0000001a2100720b */ /* 0x040fe40003f24000 */
[C---:B------:R-:W-:Y:S02]  /*1380*/  FSETP.GT.AND P2, PT, R26.reuse, R33, PT ;  /* 0x000000211a00720b */ /* 0x040fe40003f44000 */
[----:B------:R-:W-:Y:S02]  /*1390*/  FSEL R33, R33, RZ, P1 ;  /* 0x000000ff21217208 */ /* 0x000fe40000800000 */
[----:B------:R-:W-:-:S04]  /*13a0*/  @!P0 FSEL R33, R26, RZ, P2 ;  /* 0x000000ff1a218208 */ /* 0x000fc80001000000 */
[----:B------:R-:W1:Y:S02]  /*13b0*/  F2F.F64.F32 R30, R33 ;  /* 0x00000021001e7310 */ /* 0x000e640000201800 */
[----:B-1----:R-:W-:Y:S01]  /*13c0*/  DADD R16, R16, R30 ;  /* 0x0000000010107229 */ /* 0x002fe2000000001e */
[----:B------:R-:W-:-:S05]  /*13d0*/  IMAD.WIDE.U32 R30, R21, 0x4, R14 ;  /* 0x00000004151e7825 */ /* 0x000fca00078e000e */
[----:B------:R-:W3:Y:S01]  /*13e0*/  LDG.E.CONSTANT R26, desc[UR4][R30.64] ;  /* 0x000000041e1a7981 */ /* 0x000ee2000c1e9900 */
[----:B0-----:R-:W-:-:S04]  /*13f0*/  IMAD.WIDE.U32 R18, R23, 0x4, R12 ;  /* 0x0000000417127825 */ /* 0x001fc800078e000c */
[----:B--2---:R-:W-:-:S05]  /*1400*/  FADD R24, R24, -R28 ;  /* 0x8000001c18187221 */ /* 0x004fca0000000000 */
[----:B------:R-:W-:Y:S02]  /*1410*/  FMNMX R35, RZ, R24, !PT ;  /* 0x00000018ff237209 */ /* 0x000fe40007800000 */
[----:B------:R0:W2:Y:S01]  /*1420*/  LDG.E.CONSTANT R24, desc[UR4][R18.64] ;  /* 0x0000000412187981 */ /* 0x0000a2000c1e9900 */
[----:B---3--:R-:W-:-:S05]  /*1430*/  FADD R22, -R22, R26 ;  /* 0x0000001a16167221 */ /* 0x008fca0000000100 */
[----:B------:R-:W-:-:S04]  /*1440*/  FMNMX R22, RZ, R22, !PT ;  /* 0x00000016ff167209 */ /* 0x000fc80007800000 */
        /* <DEDUP_REMOVED lines=38> */
[----:B------:R-:W-:Y:S01]  /*16b0*/  FMNMX R33, RZ, R28, !PT ;  /* 0x0000001cff217209 */ /* 0x000fe20007800000 */
[----:B---3--:R-:W-:-:S05]  /*16c0*/  FADD R26, -R26, R22 ;  /* 0x000000161a1a7221 */ /* 0x008fca0000000100 */
[----:B------:R-:W-:-:S04]  /*16d0*/  FMNMX R26, RZ, R26, !PT ;  /* 0x0000001aff1a7209 */ /* 0x000fc80007800000 */
[C---:B------:R-:W-:Y:S02]  /*16e0*/  FSETP.GT.AND P1, PT, R33.reuse, R26, PT ;  /* 0x0000001a2100720b */ /* 0x040fe40003f24000 */
[C---:B------:R-:W-:Y:S02]  /*16f0*/  FSETP.GT.AND P2, PT, R26.reuse, R33, PT ;  /* 0x000000211a00720b */ /* 0x040fe40003f44000 */
[----:B------:R-:W-:Y:S02]  /*1700*/  FSEL R28, R33, RZ, P1 ;  /* 0x000000ff211c7208 */ /* 0x000fe40000800000 */
[----:B------:R-:W-:-:S04]  /*1710*/  @!P0 FSEL R28, R26, RZ, P2 ;  /* 0x000000ff1a1c8208 */ /* 0x000fc80001000000 */
[----:B------:R-:W0:Y:S01]  /*1720*/  F2F.F64.F32 R30, R28 ;  /* 0x0000001c001e7310 */ /* 0x000e220000201800 */
[----:B------:R-:W-:-:S05]  /*1730*/  IMAD.WIDE.U32 R32, R10, 0x4, R14 ;  /* 0x000000040a207825 */ /* 0x000fca00078e000e */
[----:B------:R-:W2:Y:S01]  /*1740*/  LDG.E.CONSTANT R26, desc[UR4][R32.64] ;  /* 0x00000004201a7981 */ /* 0x000ea2000c1e9900 */
[----:B0-----:R-:W-:-:S03]  /*1750*/  DADD R16, R16, R30 ;  /* 0x0000000010107229 */ /* 0x001fc6000000001e */
[----:B------:R-:W3:Y:S01]  /*1760*/  LDG.E.CONSTANT R31, desc[UR4][R18.64] ;  /* 0x00000004121f7981 */ /* 0x000ee2000c1e9900 */
[----:B------:R-:W-:Y:S01]  /*1770*/  VIADD R8, R8, 0x8 ;  /* 0x0000000808087836 */ /* 0x000fe20000000000 */
[----:B------:R-:W-:Y:S01]  /*1780*/  IADD3 R20, PT, PT, R20, 0x8, RZ ;  /* 0x0000000814147810 */ /* 0x000fe20007ffe0ff */
[C---:B------:R-:W-:Y:S01]  /*1790*/  IMAD R6, R3.reuse, 0x8, R6 ;  /* 0x0000000803067824 */ /* 0x040fe200078e0206 */
[C---:B------:R-:W-:Y:S01]  /*17a0*/  LEA R21, R3.reuse, R21, 0x3 ;  /* 0x0000001503157211 */ /* 0x040fe200078e18ff */
[C---:B------:R-:W-:Y:S01]  /*17b0*/  IMAD R11, R3.reuse, 0x8, R11 ;  /* 0x00000008030b7824 */ /* 0x040fe200078e020b */
[C---:B------:R-:W-:Y:S01]  /*17c0*/  LEA R27, R3.reuse, R27, 0x3 ;  /* 0x0000001b031b7211 */ /* 0x040fe200078e18ff */
[C---:B------:R-:W-:Y:S02]  /*17d0*/  IMAD R23, R3.reuse, 0x8, R23 ;  /* 0x0000000803177824 */ /* 0x040fe400078e0217 */
[C---:B------:R-:W-:Y:S02]  /*17e0*/  IMAD R25, R3.reuse, 0x8, R25 ;  /* 0x0000000803197824 */ /* 0x040fe400078e0219 */
[----:B------:R-:W-:-:S02]  /*17f0*/  IMAD R29, R3, 0x8, R29 ;  /* 0x00000008031d7824 */ /* 0x000fc400078e021d */
[----:B------:R-:W-:Y:S02]  /*1800*/  IMAD R10, R3, 0x8, R10 ;  /* 0x00000008030a7824 */ /* 0x000fe400078e020a */
[----:B--2---:R-:W-:-:S05]  /*1810*/  FADD R22, -R22, R26 ;  /* 0x0000001a16167221 */ /* 0x004fca0000000100 */
[----:B------:R-:W-:Y:S01]  /*1820*/  FMNMX R22, RZ, R22, !PT ;  /* 0x00000016ff167209 */ /* 0x000fe20007800000 */
[----:B---3--:R-:W-:-:S05]  /*1830*/  FADD R24, R24, -R31 ;  /* 0x8000001f18187221 */ /* 0x008fca0000000000 */
[----:B------:R-:W-:-:S04]  /*1840*/  FMNMX R35, RZ, R24, !PT ;  /* 0x00000018ff237209 */ /* 0x000fc80007800000 */
[C---:B------:R-:W-:Y:S02]  /*1850*/  FSETP.GT.AND P1, PT, R35.reuse, R22, PT ;  /* 0x000000162300720b */ /* 0x040fe40003f24000 */
[C---:B------:R-:W-:Y:S02]  /*1860*/  FSETP.GT.AND P2, PT, R22.reuse, R35, PT ;  /* 0x000000231600720b */ /* 0x040fe40003f44000 */
[----:B------:R-:W-:Y:S02]  /*1870*/  FSEL R35, R35, RZ, P1 ;  /* 0x000000ff23237208 */ /* 0x000fe40000800000 */
[----:B------:R-:W-:Y:S02]  /*1880*/  @!P0 FSEL R35, R22, RZ, P2 ;  /* 0x000000ff16238208 */ /* 0x000fe40001000000 */
[----:B------:R-:W-:Y:S02]  /*1890*/  ISETP.NE.AND P0, PT, R8, RZ, PT ;  /* 0x000000ff0800720c */ /* 0x000fe40003f05270 */
[----:B------:R-:W0:Y:S02]  /*18a0*/  F2F.F64.F32 R32, R35 ;  /* 0x0000002300207310 */ /* 0x000e240000201800 */
[----:B0-----:R-:W-:-:S09]  /*18b0*/  DADD R16, R16, R32 ;  /* 0x0000000010107229 */ /* 0x001fd20000000020 */
[----:B------:R-:W-:Y:S05]  /*18c0*/  @P0 BRA `(.L_x_16) ;  /* 0xfffffff8000c0947 */ /* 0x000fea000383ffff */
.L_x_15:
[----:B------:R-:W-:-:S13]  /*18d0*/  LOP3.LUT P0, R6, R9, 0x7, RZ, 0xc0, !PT ;  /* 0x0000000709067812 */ /* 0x000fda000780c0ff */
[----:B------:R-:W-:Y:S05]  /*18e0*/  @!P0 BRA `(.L_x_17) ;  /* 0x0000000400f88947 */ /* 0x000fea0003800000 */
[----:B------:R-:W-:Y:S02]  /*18f0*/  ISETP.GE.U32.AND P1, PT, R6, 0x4, PT ;  /* 0x000000040600780c */ /* 0x000fe40003f26070 */
[----:B------:R-:W-:-:S04]  /*1900*/  LOP3.LUT R8, R9, 0x3, RZ, 0xc0, !PT ;  /* 0x0000000309087812 */ /* 0x000fc800078ec0ff */
[----:B------:R-:W-:-:S07]  /*1910*/  ISETP.NE.AND P0, PT, R8, RZ, PT ;  /* 0x000000ff0800720c */ /* 0x000fce0003f05270 */
[----:B------:R-:W-:Y:S06]  /*1920*/  @!P1 BRA `(.L_x_18) ;  /* 0x0000000400009947 */ /* 0x000fec0003800000 */
[----:B------:R-:W-:Y:S01]  /*1930*/  IMAD R11, R20, R3, R3 ;  /* 0x00000003140b7224 */ /* 0x000fe200078e0203 */
[----:B------:R-:W0:Y:S04]  /*1940*/  LDCU UR6, c[0x0][0x3b0] ;  /* 0x00007600ff0677ac */ /* 0x000e280008000800 */
[----:B------:R-:W-:-:S05]  /*1950*/  IADD3 R19, PT, PT, R11, R0, RZ ;  /* 0x000000000b137210 */ /* 0x000fca0007ffe0ff */
[----:B------:R-:W-:-:S04]  /*1960*/  IMAD.WIDE.U32 R22, R19, 0x4, R12 ;  /* 0x0000000413167825 */ /* 0x000fc800078e000c */
[C---:B------:R-:W-:Y:S01]  /*1970*/  IMAD.WIDE.U32 R10, R19.reuse, 0x4, R14 ;  /* 0x00000004130a7825 */ /* 0x040fe200078e000e */
[----:B------:R-:W2:Y:S04]  /*1980*/  LDG.E.CONSTANT R6, desc[UR4][R22.64] ;  /* 0x0000000416067981 */ /* 0x000ea8000c1e9900 */
[----:B------:R1:W3:Y:S01]  /*1990*/  LDG.E.CONSTANT R21, desc[UR4][R10.64] ;  /* 0x000000040a157981 */ /* 0x0002e2000c1e9900 */
[----:B------:R-:W-:-:S04]  /*19a0*/  IMAD.IADD R19, R19, 0x1, R3 ;  /* 0x0000000113137824 */ /* 0x000fc800078e0203 */
[----:B------:R-:W-:-:S04]  /*19b0*/  IMAD.WIDE.U32 R32, R19, 0x4, R12 ;  /* 0x0000000413207825 */ /* 0x000fc800078e000c */
[C---:B------:R-:W-:Y:S02]  /*19c0*/  IMAD.WIDE.U32 R28, R19.reuse, 0x4, R14 ;  /* 0x00000004131c7825 */ /* 0x040fe400078e000e */
[----:B------:R-:W4:Y:S02]  /*19d0*/  LDG.E.CONSTANT R33, desc[UR4][R32.64] ;  /* 0x0000000420217981 */ /* 0x000f24000c1e9900 */
[----:B------:R-:W-:Y:S02]  /*19e0*/  IMAD.IADD R27, R19, 0x1, R3 ;  /* 0x00000001131b7824 */ /* 0x000fe400078e0203 */
[----:B------:R2:W4:Y:S02]  /*19f0*/  LDG.E.CONSTANT R28, desc[UR4][R28.64] ;  /* 0x000000041c1c7981 */ /* 0x000524000c1e9900 */
[C---:B------:R-:W-:Y:S01]  /*1a00*/  IMAD.WIDE.U32 R18, R27.reuse, 0x4, R14 ;  /* 0x000000041b127825 */ /* 0x040fe200078e000e */
[----:B------:R-:W-:-:S03]  /*1a10*/  IADD3 R25, PT, PT, R27, R3, RZ ;  /* 0x000000031b197210 */ /* 0x000fc60007ffe0ff */
[----:B-1----:R-:W-:Y:S02]  /*1a20*/  IMAD.WIDE.U32 R10, R27, 0x4, R12 ;  /* 0x000000041b0a7825 */ /* 0x002fe400078e000c */
[----:B------:R-:W4:Y:S02]  /*1a30*/  LDG.E.CONSTANT R19, desc[UR4][R18.64] ;  /* 0x0000000412137981 */ /* 0x000f24000c1e9900 */
[C---:B------:R-:W-:Y:S02]  /*1a40*/  IMAD.WIDE.U32 R22, R25.reuse, 0x4, R14 ;  /* 0x0000000419167825 */ /* 0x040fe400078e000e */
[----:B------:R-:W4:Y:S02]  /*1a50*/  LDG.E.CONSTANT R10, desc[UR4][R10.64] ;  /* 0x000000040a0a7981 */ /* 0x000f24000c1e9900 */
[----:B------:R-:W-:-:S04]  /*1a60*/  IMAD.WIDE.U32 R24, R25, 0x4, R12 ;  /* 0x0000000419187825 */ /* 0x000fc800078e000c */
[----:B--2--5:R-:W-:Y:S02]  /*1a70*/  FADD R29, R31, -R6 ;  /* 0x800000061f1d7221 */ /* 0x024fe40000000000 */
[----:B------:R-:W2:Y:S01]  /*1a80*/  LDG.E.CONSTANT R31, desc[UR4][R24.64] ;  /* 0x00000004181f7981 */ /* 0x000ea2000c1e9900 */
[----:B---3--:R-:W-:-:S03]  /*1a90*/  FADD R27, -R26, R21 ;  /* 0x000000151a1b7221 */ /* 0x008fc60000000100 */
[----:B------:R1:W3:Y:S01]  /*1aa0*/  LDG.E.CONSTANT R26, desc[UR4][R22.64] ;  /* 0x00000004161a7981 */ /* 0x0002e2000c1e9900 */
[----:B0-----:R-:W-:Y:S02]  /*1ab0*/  ISETP.NE.AND P1, PT, RZ, UR6, PT ;  /* 0x00000006ff007c0c */ /* 0x001fe4000bf25270 */
[----:B------:R-:W-:Y:S01]  /*1ac0*/  FMNMX R27, RZ, R27, !PT ;  /* 0x0000001bff1b7209 */ /* 0x000fe20007800000 */
[----:B----4-:R-:W-:Y:S01]  /*1ad0*/  FADD R30, R6, -R33 ;  /* 0x80000021061e7221 */ /* 0x010fe20000000000 */
[----:B------:R-:W-:Y:S01]  /*1ae0*/  FMNMX R6, RZ, R29, !PT ;  /* 0x0000001dff067209 */ /* 0x000fe20007800000 */
[----:B------:R-:W-:-:S03]  /*1af0*/  FADD R21, -R21, R28 ;  /* 0x0000001c15157221 */ /* 0x000fc60000000100 */
[C---:B------:R-:W-:Y:S02]  /*1b00*/  FSETP.GT.AND P4, PT, R6.reuse, R27, PT ;  /* 0x0000001b0600720b */ /* 0x040fe40003f84000 */
[C---:B------:R-:W-:Y:S02]  /*1b10*/  FSETP.GT.AND P2, PT, R27.reuse, R6, PT ;  /* 0x000000061b00720b */ /* 0x040fe40003f44000 */
[----:B-1----:R-:W-:Y:S02]  /*1b20*/  FSEL R22, R6, RZ, P4 ;  /* 0x000000ff06167208 */ /* 0x002fe40002000000 */
[----:B------:R-:W-:Y:S02]  /*1b30*/  @!P1 FSEL R22, R27, RZ, P2 ;  /* 0x000000ff1b169208 */ /* 0x000fe40001000000 */
[----:B------:R-:W-:Y:S02]  /*1b40*/  FMNMX R11, RZ, R21, !PT ;  /* 0x00000015ff0b7209 */ /* 0x000fe40007800000 */
[----:B------:R-:W-:Y:S01]  /*1b50*/  FMNMX R30, RZ, R30, !PT ;  /* 0x0000001eff1e7209 */ /* 0x000fe20007800000 */
[----:B------:R-:W-:Y:S01]  /*1b60*/  FADD R18, -R28, R19 ;  /* 0x000000131c127221 */ /* 0x000fe20000000100 */
[----:B------:R-:W-:Y:S01]  /*1b70*/  FADD R33, R33, -R10 ;  /* 0x8000000a21217221 */ /* 0x000fe20000000000 */
[----:B------:R-:W0:Y:S01]  /*1b80*/  F2F.F64.F32 R22, R22 ;  /* 0x0000001600167310 */ /* 0x000e220000201800 */
[----:B------:R-:W-:-:S02]  /*1b90*/  FSETP.GT.AND P3, PT, R30, R11, PT ;  /* 0x0000000b1e00720b */ /* 0x000fc40003f64000 */
[C---:B------:R-:W-:Y:S02]  /*1ba0*/  FSETP.GT.AND P4, PT, R11.reuse, R30, PT ;  /* 0x0000001e0b00720b */ /* 0x040fe40003f84000 */
[----:B------:R-:W-:Y:S02]  /*1bb0*/  FSEL R6, R30, RZ, P3 ;  /* 0x000000ff1e067208 */ /* 0x000fe40001800000 */
[----:B------:R-:W-:Y:S02]  /*1bc0*/  FMNMX R18, RZ, R18, !PT ;  /* 0x00000012ff127209 */ /* 0x000fe40007800000 */
[----:B------:R-:W-:Y:S02]  /*1bd0*/  FMNMX R33, RZ, R33, !PT ;  /* 0x00000021ff217209 */ /* 0x000fe40007800000 */
[----:B------:R-:W-:Y:S02]  /*1be0*/  @!P1 FSEL R6, R11, RZ, P4 ;  /* 0x000000ff0b069208 */ /* 0x000fe40002000000 */
[----:B------:R-:W-:-:S02]  /*1bf0*/  FSETP.GT.AND P2, PT, R33, R18, PT ;  /* 0x000000122100720b */ /* 0x000fc40003f44000 */
[C---:B------:R-:W-:Y:S02]  /*1c00*/  FSETP.GT.AND P3, PT, R18.reuse, R33, PT ;  /* 0x000000211200720b */ /* 0x040fe40003f64000 */
[----:B------:R-:W-:Y:S02]  /*1c10*/  FSEL R24, R33, RZ, P2 ;  /* 0x000000ff21187208 */ /* 0x000fe40001000000 */
[----:B------:R-:W-:Y:S01]  /*1c20*/  @!P1 FSEL R24, R18, RZ, P3 ;  /* 0x000000ff12189208 */ /* 0x000fe20001800000 */
[----:B------:R-:W-:Y:S02]  /*1c30*/  VIADD R20, R20, 0x4 ;  /* 0x0000000414147836 */ /* 0x000fe40000000000 */
[----:B--2---:R-:W-:Y:S01]  /*1c40*/  FADD R10, R10, -R31 ;  /* 0x8000001f0a0a7221 */ /* 0x004fe20000000000 */
[----:B---3--:R-:W-:-:S04]  /*1c50*/  FADD R21, -R19, R26 ;  /* 0x0000001a13157221 */ /* 0x008fc80000000100 */
[----:B------:R-:W-:Y:S02]  /*1c60*/  FMNMX R28, RZ, R10, !PT ;  /* 0x0000000aff1c7209 */ /* 0x000fe40007800000 */
[----:B------:R-:W1:Y:S01]  /*1c70*/  F2F.F64.F32 R10, R6 ;  /* 0x00000006000a7310 */ /* 0x000e620000201800 */
[----:B------:R-:W-:Y:S01]  /*1c80*/  FMNMX R21, RZ, R21, !PT ;  /* 0x00000015ff157209 */ /* 0x000fe20007800000 */
[----:B0-----:R-:W-:-:S03]  /*1c90*/  DADD R18, R16, R22 ;  /* 0x0000000010127229 */ /* 0x001fc60000000016 */
[C---:B------:R-:W-:Y:S02]  /*1ca0*/  FSETP.GT.AND P2, PT, R28.reuse, R21, PT ;  /* 0x000000151c00720b */ /* 0x040fe40003f44000 */
[C---:B------:R-:W-:Y:S01]  /*1cb0*/  FSETP.GT.AND P3, PT, R21.reuse, R28, PT ;  /* 0x0000001c1500720b */ /* 0x040fe20003f64000 */
[----:B------:R-:W0:Y:S01]  /*1cc0*/  F2F.F64.F32 R16, R24 ;  /* 0x0000001800107310 */ /* 0x000e220000201800 */
[----:B------:R-:W-:Y:S02]  /*1cd0*/  FSEL R28, R28, RZ, P2 ;  /* 0x000000ff1c1c7208 */ /* 0x000fe40001000000 */
[----:B------:R-:W-:Y:S01]  /*1ce0*/  @!P1 FSEL R28, R21, RZ, P3 ;  /* 0x000000ff151c9208 */ /* 0x000fe20001800000 */
[----:B-1----:R-:W-:-:S04]  /*1cf0*/  DADD R18, R18, R10 ;  /* 0x0000000012127229 */ /* 0x002fc8000000000a */
[----:B------:R-:W1:Y:S04]  /*1d00*/  F2F.F64.F32 R10, R28 ;  /* 0x0000001c000a7310 */ /* 0x000e680000201800 */
[----:B0-----:R-:W-:-:S08]  /*1d10*/  DADD R16, R18, R16 ;  /* 0x0000000012107229 */ /* 0x001fd00000000010 */
[----:B-1----:R-:W-:-:S11]  /*1d20*/  DADD R16, R16, R10 ;  /* 0x0000000010107229 */ /* 0x002fd6000000000a */
.L_x_18:
[----:B------:R-:W-:Y:S05]  /*1d30*/  @!P0 BRA `(.L_x_17) ;  /* 0x0000000000e48947 */ /* 0x000fea0003800000 */
[----:B------:R-:W-:Y:S02]  /*1d40*/  ISETP.NE.AND P1, PT, R8, 0x1, PT ;  /* 0x000000010800780c */ /* 0x000fe40003f25270 */
[----:B------:R-:W-:-:S04]  /*1d50*/  LOP3.LUT R9, R9, 0x1, RZ, 0xc0, !PT ;  /* 0x0000000109097812 */ /* 0x000fc800078ec0ff */
[----:B------:R-:W-:-:S07]  /*1d60*/  ISETP.NE.U32.AND P0, PT, R9, 0x1, PT ;  /* 0x000000010900780c */ /* 0x000fce0003f05070 */
[----:B------:R-:W-:Y:S06]  /*1d70*/  @!P1 BRA `(.L_x_19) ;  /* 0x0000000000889947 */ /* 0x000fec0003800000 */
[----:B------:R-:W-:Y:S01]  /*1d80*/  IMAD R9, R20, R3, R3 ;  /* 0x0000000314097224 */ /* 0x000fe200078e0203 */
[----:B------:R-:W0:Y:S03]  /*1d90*/  LDCU UR6, c[0x0][0x3b0] ;  /* 0x00007600ff0677ac */ /* 0x000e260008000800 */
[----:B------:R-:W-:-:S04]  /*1da0*/  IMAD.IADD R19, R9, 0x1, R0 ;  /* 0x0000000109137824 */ /* 0x000fc800078e0200 */
[----:B------:R-:W-:-:S04]  /*1db0*/  IMAD.WIDE.U32 R8, R19, 0x4, R14 ;  /* 0x0000000413087825 */ /* 0x000fc800078e000e */
[C---:B------:R-:W-:Y:S02]  /*1dc0*/  IMAD.WIDE.U32 R10, R19.reuse, 0x4, R12 ;  /* 0x00000004130a7825 */ /* 0x040fe400078e000c */
[----:B------:R-:W2:Y:S04]  /*1dd0*/  LDG.E.CONSTANT R9, desc[UR4][R8.64] ;  /* 0x0000000408097981 */ /* 0x000ea8000c1e9900 */
[----:B------:R-:W3:Y:S01]  /*1de0*/  LDG.E.CONSTANT R10, desc[UR4][R10.64] ;  /* 0x000000040a0a7981 */ /* 0x000ee2000c1e9900 */
[----:B------:R-:W-:-:S05]  /*1df0*/  IADD3 R23, PT, PT, R19, R3, RZ ;  /* 0x0000000313177210 */ /* 0x000fca0007ffe0ff */
[----:B------:R-:W-:-:S04]  /*1e00*/  IMAD.WIDE.U32 R18, R23, 0x4, R14 ;  /* 0x0000000417127825 */ /* 0x000fc800078e000e */
[----:B------:R-:W-:-:S04]  /*1e10*/  IMAD.WIDE.U32 R22, R23, 0x4, R12 ;  /* 0x0000000417167825 */ /* 0x000fc800078e000c */
[----:B--2--5:R-:W-:Y:S02]  /*1e20*/  FADD R6, -R26, R9 ;  /* 0x000000091a067221 */ /* 0x024fe40000000100 */
[----:B------:R-:W2:Y:S01]  /*1e30*/  LDG.E.CONSTANT R26, desc[UR4][R18.64] ;  /* 0x00000004121a7981 */ /* 0x000ea2000c1e9900 */
[----:B---3--:R-:W-:-:S03]  /*1e40*/  FADD R21, R31, -R10 ;  /* 0x8000000a1f157221 */ /* 0x008fc60000000000 */
[----:B------:R-:W3:Y:S01]  /*1e50*/  LDG.E.CONSTANT R31, desc[UR4][R22.64] ;  /* 0x00000004161f7981 */ /* 0x000ee2000c1e9900 */
[----:B0-----:R-:W-:Y:S02]  /*1e60*/  ISETP.NE.AND P1, PT, RZ, UR6, PT ;  /* 0x00000006ff007c0c */ /* 0x001fe4000bf25270 */
[----:B------:R-:W-:Y:S02]  /*1e70*/  FMNMX R6, RZ, R6, !PT ;  /* 0x00000006ff067209 */ /* 0x000fe40007800000 */
[----:B------:R-:W-:-:S04]  /*1e80*/  FMNMX R21, RZ, R21, !PT ;  /* 0x00000015ff157209 */ /* 0x000fc80007800000 */
[C---:B------:R-:W-:Y:S02]  /*1e90*/  FSETP.GT.AND P2, PT, R21.reuse, R6, PT ;  /* 0x000000061500720b */ /* 0x040fe40003f44000 */
[C---:B------:R-:W-:Y:S02]  /*1ea0*/  FSETP.GT.AND P3, PT, R6.reuse, R21, PT ;  /* 0x000000150600720b */ /* 0x040fe40003f64000 */
[----:B------:R-:W-:Y:S02]  /*1eb0*/  FSEL R21, R21, RZ, P2 ;  /* 0x000000ff15157208 */ /* 0x000fe40001000000 */
[----:B------:R-:W-:Y:S01]  /*1ec0*/  @!P1 FSEL R21, R6, RZ, P3 ;  /* 0x000000ff06159208 */ /* 0x000fe20001800000 */
[----:B------:R-:W-:Y:S02]  /*1ed0*/  VIADD R20, R20, 0x2 ;  /* 0x0000000214147836 */ /* 0x000fe40000000000 */
[----:B--2---:R-:W-:Y:S01]  /*1ee0*/  FADD R9, -R9, R26 ;  /* 0x0000001a09097221 */ /* 0x004fe20000000100 */
[----:B---3--:R-:W-:-:S04]  /*1ef0*/  FADD R10, R10, -R31 ;  /* 0x8000001f0a0a7221 */ /* 0x008fc80000000000 */
[----:B------:R-:W-:Y:S02]  /*1f00*/  FMNMX R9, RZ, R9, !PT ;  /* 0x00000009ff097209 */ /* 0x000fe40007800000 */
[----:B------:R-:W-:-:S04]  /*1f10*/  FMNMX R8, RZ, R10, !PT ;  /* 0x0000000aff087209 */ /* 0x000fc80007800000 */
[C---:B------:R-:W-:Y:S02]  /*1f20*/  FSETP.GT.AND P2, PT, R8.reuse, R9, PT ;  /* 0x000000090800720b */ /* 0x040fe40003f44000 */
[C---:B------:R-:W-:Y:S01]  /*1f30*/  FSETP.GT.AND P3, PT, R9.reuse, R8, PT ;  /* 0x000000080900720b */ /* 0x040fe20003f64000 */
[----:B------:R-:W0:Y:S01]  /*1f40*/  F2F.F64.F32 R10, R21 ;  /* 0x00000015000a7310 */ /* 0x000e220000201800 */
[----:B------:R-:W-:Y:S02]  /*1f50*/  FSEL R8, R8, RZ, P2 ;  /* 0x000000ff08087208 */ /* 0x000fe40001000000 */
[----:B------:R-:W-:-:S06]  /*1f60*/  @!P1 FSEL R8, R9, RZ, P3 ;  /* 0x000000ff09089208 */ /* 0x000fcc0001800000 */
[----:B------:R-:W1:Y:S01]  /*1f70*/  F2F.F64.F32 R8, R8 ;  /* 0x0000000800087310 */ /* 0x000e620000201800 */
[----:B0-----:R-:W-:-:S08]  /*1f80*/  DADD R10, R16, R10 ;  /* 0x00000000100a7229 */ /* 0x001fd0000000000a */
[----:B-1----:R-:W-:-:S11]  /*1f90*/  DADD R16, R10, R8 ;  /* 0x000000000a107229 */ /* 0x002fd60000000008 */
.L_x_19:
[----:B------:R-:W-:Y:S05]  /*1fa0*/  @P0 BRA `(.L_x_17) ;  /* 0x0000000000480947 */ /* 0x000fea0003800000 */
[----:B------:R-:W-:Y:S01]  /*1fb0*/  IMAD R3, R20, R3, R3 ;  /* 0x0000000314037224 */ /* 0x000fe200078e0203 */
[----:B------:R-:W0:Y:S03]  /*1fc0*/  LDCU UR6, c[0x0][0x3b0] ;  /* 0x00007600ff0677ac */ /* 0x000e260008000800 */
[----:B------:R-:W-:-:S04]  /*1fd0*/  IMAD.IADD R3, R3, 0x1, R0 ;  /* 0x0000000103037824 */ /* 0x000fc800078e0200 */
[----:B------:R-:W-:-:S04]  /*1fe0*/  IMAD.WIDE.U32 R14, R3, 0x4, R14 ;  /* 0x00000004030e7825 */ /* 0x000fc800078e000e */
[----:B------:R-:W-:Y:S02]  /*1ff0*/  IMAD.WIDE.U32 R12, R3, 0x4, R12 ;  /* 0x00000004030c7825 */ /* 0x000fe400078e000c */
[----:B------:R-:W2:Y:S04]  /*2000*/  LDG.E.CONSTANT R15, desc[UR4][R14.64] ;  /* 0x000000040e0f7981 */ /* 0x000ea8000c1e9900 */
[----:B------:R-:W3:Y:S01]  /*2010*/  LDG.E.CONSTANT R12, desc[UR4][R12.64] ;  /* 0x000000040c0c7981 */ /* 0x000ee2000c1e9900 */
[----:B0-----:R-:W-:Y:S01]  /*2020*/  ISETP.NE.AND P2, PT, RZ, UR6, PT ;  /* 0x00000006ff007c0c */ /* 0x001fe2000bf45270 */
[----:B--2--5:R-:W-:Y:S01]  /*2030*/  FADD R26, R15, -R26 ;  /* 0x8000001a0f1a7221 */ /* 0x024fe20000000000 */
[----:B---3--:R-:W-:-:S04]  /*2040*/  FADD R31, -R12, R31 ;  /* 0x0000001f0c1f7221 */ /* 0x008fc80000000100 */
[----:B------:R-:W-:Y:S02]  /*2050*/  FMNMX R26, RZ, R26, !PT ;  /* 0x0000001aff1a7209 */ /* 0x000fe40007800000 */
[----:B------:R-:W-:-:S04]  /*2060*/  FMNMX R31, RZ, R31, !PT ;  /* 0x0000001fff1f7209 */ /* 0x000fc80007800000 */
[C---:B------:R-:W-:Y:S02]  /*2070*/  FSETP.GT.AND P0, PT, R31.reuse, R26, PT ;  /* 0x0000001a1f00720b */ /* 0x040fe40003f04000 */
[C---:B------:R-:W-:Y:S02]  /*2080*/  FSETP.GT.AND P1, PT, R26.reuse, R31, PT ;  /* 0x0000001f1a00720b */ /* 0x040fe40003f24000 */
[----:B------:R-:W-:Y:S02]  /*2090*/  FSEL R8, R31, RZ, P0 ;  /* 0x000000ff1f087208 */ /* 0x000fe40000000000 */
[----:B------:R-:W-:-:S06]  /*20a0*/  @!P2 FSEL R8, R26, RZ, P1 ;  /* 0x000000ff1a08a208 */ /* 0x000fcc0000800000 */
[----:B------:R-:W0:Y:S02]  /*20b0*/  F2F.F64.F32 R8, R8 ;  /* 0x0000000800087310 */ /* 0x000e240000201800 */
[----:B0-----:R-:W-:-:S11]  /*20c0*/  DADD R16, R16, R8 ;  /* 0x0000000010107229 */ /* 0x001fd60000000008 */
.L_x_17:
[----:B------:R-:W0:Y:S01]  /*20d0*/  I2F.F64.U32 R10, R5 ;  /* 0x00000005000a7312 */ /* 0x000e220000201800 */
[----:B------:R-:W1:Y:S07]  /*20e0*/  LDCU UR6, c[0x0][0x3b0] ;  /* 0x00007600ff0677ac */ /* 0x000e6e0008000800 */
[----:B0-----:R-:W0:Y:S01]  /*20f0*/  MUFU.RCP64H R9, R11 ;  /* 0x0000000b00097308 */ /* 0x001e220000001800 */
[----:B------:R-:W-:Y:S02]  /*2100*/  IADD3 R8, PT, PT, R11, 0x300402, RZ ;  /* 0x003004020b087810 */ /* 0x000fe40007ffe0ff */
[----:B-1----:R-:W-:-:S02]  /*2110*/  ISETP.NE.AND P1, PT, RZ, UR6, PT ;  /* 0x00000006ff007c0c */ /* 0x002fc4000bf25270 */
[----:B------:R-:W-:Y:S02]  /*2120*/  FSETP.GEU.AND P0, PT, |R8|, 5.8789094863358348022e-39, PT ;  /* 0x004004020800780b */ /* 0x000fe40003f0e200 */
[----:B0-----:R-:W-:-:S08]  /*2130*/  DFMA R12, -R10, R8, 1 ;  /* 0x3ff000000a0c742b */ /* 0x001fd00000000108 */
[----:B------:R-:W-:-:S08]  /*2140*/  DFMA R12, R12, R12, R12 ;  /* 0x0000000c0c0c722b */ /* 0x000fd0000000000c */
[----:B------:R-:W-:-:S08]  /*2150*/  DFMA R12, R8, R12, R8 ;  /* 0x0000000c080c722b */ /* 0x000fd00000000008 */
[----:B------:R-:W-:-:S08]  /*2160*/  DFMA R14, -R10, R12, 1 ;  /* 0x3ff000000a0e742b */ /* 0x000fd0000000010c */
[----:B------:R-:W-:Y:S01]  /*2170*/  DFMA R8, R12, R14, R12 ;  /* 0x0000000e0c08722b */ /* 0x000fe2000000000c */
[----:B------:R-:W-:Y:S10]  /*2180*/  @P0 BRA `(.L_x_20) ;  /* 0x0000000000180947 */ /* 0x000ff40003800000 */
[----:B------:R-:W-:Y:S02]  /*2190*/  LOP3.LUT R3, R11, 0x7fffffff, RZ, 0xc0, !PT ;  /* 0x7fffffff0b037812 */ /* 0x000fe400078ec0ff */
[----:B------:R-:W-:-:S03]  /*21a0*/  MOV R6, 0x21d0 ;  /* 0x000021d000067802 */ /* 0x000fc60000000f00 */
[----:B------:R-:W-:-:S07]  /*21b0*/  VIADD R12, R3, 0xfff00000 ;  /* 0xfff00000030c7836 */ /* 0x000fce0000000000 */
[----:B-----5:R-:W-:Y:S05]  /*21c0*/  CALL.REL.NOINC `($__internal_0_$__cuda_sm20_dblrcp_rn_slowpath_v3) ;  /* 0x0000001800f47944 */ /* 0x020fea0003c00000 */
[----:B------:R-:W-:Y:S01]  /*21d0*/  IMAD.MOV.U32 R8, RZ, RZ, R10 ;  /* 0x000000ffff087224 */ /* 0x000fe200078e000a */
[----:B------:R-:W-:-:S07]  /*21e0*/  MOV R9, R11 ;  /* 0x0000000b00097202 */ /* 0x000fce0000000f00 */
.L_x_20:
[----:B------:R-:W0:Y:S01]  /*21f0*/  LDC R13, c[0x0][0x390] ;  /* 0x0000e400ff0d7b82 */ /* 0x000e220000000800 */
[----:B------:R-:W-:Y:S01]  /*2200*/  VIADD R3, R7, 0xffffffff ;  /* 0xffffffff07037836 */ /* 0x000fe20000000000 */
[----:B------:R-:W1:Y:S01]  /*2210*/  LDCU.64 UR6, c[0x0][0x3c0] ;  /* 0x00007800ff0677ac */ /* 0x000e620008000a00 */
[----:B------:R-:W2:Y:S05]  /*2220*/  LDCU UR8, c[0x0][0x3c8] ;  /* 0x00007900ff0877ac */ /* 0x000eaa0008000800 */
[----:B------:R-:W3:Y:S01]  /*2230*/  @P1 LDC.64 R14, c[0x0][0x388] ;  /* 0x0000e200ff0e1b82 */ /* 0x000ee20000000a00 */
[----:B------:R-:W4:Y:S07]  /*2240*/  LDCU UR9, c[0x0][0x39c] ;  /* 0x00007380ff0977ac */ /* 0x000f2e0008000800 */
[----:B------:R-:W1:Y:S01]  /*2250*/  @!P1 LDC.64 R10, c[0x0][0x380] ;  /* 0x0000e000ff0a9b82 */ /* 0x000e620000000a00 */
[----:B0-----:R-:W-:-:S07]  /*2260*/  @P1 IMAD R5, R3, R13, R0 ;  /* 0x0000000d03051224 */ /* 0x001fce00078e0200 */
[----:B------:R-:W0:Y:S01]  /*2270*/  LDC R12, c[0x0][0x3a0] ;  /* 0x0000e800ff0c7b82 */ /* 0x000e220000000800 */
[----:B------:R-:W-:Y:S02]  /*2280*/  @!P1 IMAD R27, R3, R13, R0 ;  /* 0x0000000d031b9224 */ /* 0x000fe400078e0200 */
[----:B---3--:R-:W-:-:S05]  /*2290*/  @P1 IMAD.WIDE.U32 R14, R5, 0x4, R14 ;  /* 0x00000004050e1825 */ /* 0x008fca00078e000e */
[----:B------:R-:W3:Y:S01]  /*22a0*/  LDC.64 R20, c[0x0][0x3b8] ;  /* 0x0000ee00ff147b82 */ /* 0x000ee20000000a00 */
[----:B------:R4:W4:Y:S01]  /*22b0*/  @P1 LDG.E.CONSTANT R25, desc[UR4][R14.64] ;  /* 0x000000040e191981 */ /* 0x000922000c1e9900 */
[----:B-1---5:R-:W-:-:S06]  /*22c0*/  @!P1 IMAD.WIDE.U32 R26, R27, 0x4, R10 ;  /* 0x000000041b1a9825 */ /* 0x022fcc00078e000a */
[----:B------:R-:W1:Y:S01]  /*22d0*/  LDC.64 R18, c[0x0][0x3c0] ;  /* 0x0000f000ff127b82 */ /* 0x000e620000000a00 */
[----:B------:R-:W4:Y:S01]  /*22e0*/  @!P1 LDG.E.CONSTANT R3, desc[UR4][R26.64] ;  /* 0x000000041a039981 */ /* 0x000f22000c1e9900 */
[----:B------:R-:W-:Y:S01]  /*22f0*/  ISETP.NE.U32.AND P0, PT, RZ, UR6, PT ;  /* 0x00000006ff007c0c */ /* 0x000fe2000bf05070 */
[----:B------:R-:W4:Y:S01]  /*2300*/  F2F.F32.F64 R6, R16 ;  /* 0x0000001000067310 */ /* 0x000f220000301000 */
[----:B--2---:R-:W-:-:S04]  /*2310*/  IMAD R5, R0, UR8, RZ ;  /* 0x0000000800057c24 */ /* 0x004fc8000f8e02ff */
[----:B------:R-:W2:Y:S01]  /*2320*/  LDC.64 R10, c[0x0][0x3b8] ;  /* 0x0000ee00ff0a7b82 */ /* 0x000ea20000000a00 */
[----:B------:R-:W-:Y:S01]  /*2330*/  ISETP.NE.AND.EX P0, PT, RZ, UR7, PT, P0 ;  /* 0x00000007ff007c0c */ /* 0x000fe2000bf05300 */
[----:B------:R-:W-:-:S06]  /*2340*/  DADD R8, -R8, 1 ;  /* 0x3ff0000008087429 */ /* 0x000fcc0000000100 */
[----:B------:R-:W0:Y:S01]  /*2350*/  LDC R23, c[0x0][0x398] ;  /* 0x0000e600ff177b82 */ /* 0x000e220000000800 */
[----:B---3--:R-:W-:-:S04]  /*2360*/  IMAD.WIDE.U32 R20, R5, 0x4, R20 ;  /* 0x0000000405147825 */ /* 0x008fc800078e0014 */
[----:B-1----:R-:W-:Y:S01]  /*2370*/  IMAD.WIDE.U32 R18, R5, 0x4, R18 ;  /* 0x0000000405127825 */ /* 0x002fe200078e0012 */
[----:B--2---:R-:W-:-:S04]  /*2380*/  ISETP.NE.U32.AND P2, PT, R10, RZ, PT ;  /* 0x000000ff0a00720c */ /* 0x004fc80003f45070 */
[----:B------:R-:W-:-:S04]  /*2390*/  ISETP.NE.AND.EX P0, PT, R11, RZ, P0, P2 ;  /* 0x000000ff0b00720c */ /* 0x000fc80000705320 */
[----:B0-----:R-:W-:Y:S02]  /*23a0*/  ISETP.LT.AND P0, PT, R12, UR8, P0 ;  /* 0x000000080c007c0c */ /* 0x001fe40008701270 */
[----:B------:R-:W-:Y:S02]  /*23b0*/  VIMNMX.U32 R5, PT, PT, R23, R12, !PT ;  /* 0x0000000c17057248 */ /* 0x000fe40007fe0000 */
[----:B----4-:R-:W-:Y:S02]  /*23c0*/  SEL R14, R20, RZ, P0 ;  /* 0x000000ff140e7207 */ /* 0x010fe40000000000 */
[----:B------:R-:W-:Y:S02]  /*23d0*/  SEL R15, R21, RZ, P0 ;  /* 0x000000ff150f7207 */ /* 0x000fe40000000000 */
[----:B------:R-:W-:Y:S02]  /*23e0*/  SEL R10, R18, RZ, P0 ;  /* 0x000000ff120a7207 */ /* 0x000fe40000000000 */
[----:B------:R-:W-:Y:S01]  /*23f0*/  SEL R11, R19, RZ, P0 ;  /* 0x000000ff130b7207 */ /* 0x000fe20000000000 */
[C---:B------:R-:W-:Y:S01]  /*2400*/  @P1 FFMA R25, -R6.reuse, UR9, R25 ;  /* 0x0000000906191c23 */ /* 0x040fe20008000119 */
[----:B------:R-:W-:Y:S01]  /*2410*/  @!P1 FFMA R25, R6, UR9, R3 ;  /* 0x0000000906199c23 */ /* 0x000fe20008000003 */
[----:B------:R-:W-:Y:S01]  /*2420*/  IADD3 R6, PT, PT, R2, -0x1, R5 ;  /* 0xffffffff02067810 */ /* 0x000fe20007ffe005 */
[----:B------:R-:W-:Y:S06]  /*2430*/  @!P0 BRA `(.L_x_21) ;  /* 0x0000000000288947 */ /* 0x000fec0003800000 */
[----:B------:R1:W-:Y:S01]  /*2440*/  STG.E desc[UR4][R20.64], R7 ;  /* 0x0000000714007986 */ /* 0x0003e2000c101904 */
[----:B------:R-:W-:Y:S01]  /*2450*/  ISETP.GE.AND P2, PT, R7, R6, PT ;  /* 0x000000060700720c */ /* 0x000fe20003f46270 */
[----:B------:R-:W-:Y:S02]  /*2460*/  IMAD.MOV.U32 R5, RZ, RZ, 0x1 ;  /* 0x00000001ff057424 */ /* 0x000fe400078e00ff */
[----:B------:R1:W-:Y:S10]  /*2470*/  STG.E desc[UR4][R18.64], R25 ;  /* 0x0000001912007986 */ /* 0x0003f4000c101904 */
[----:B------:R-:W-:Y:S05]  /*2480*/  @!P2 BRA `(.L_x_22) ;  /* 0x00000000002ca947 */ /* 0x000fea0003800000 */
[----:B-1----:R-:W0:Y:S01]  /*2490*/  LDC.64 R18, c[0x0][0x3d0] ;  /* 0x0000f400ff127b82 */ /* 0x002e220000000a00 */
[----:B------:R-:W-:-:S04]  /*24a0*/  IMAD R3, R7, R13, R0 ;  /* 0x0000000d07037224 */ /* 0x000fc800078e0200 */
[----:B0-----:R-:W-:-:S05]  /*24b0*/  IMAD.WIDE.U32 R18, R3, 0x4, R18 ;  /* 0x0000000403127825 */ /* 0x001fca00078e0012 */
[----:B------:R2:W-:Y:S01]  /*24c0*/  STG.E desc[UR4][R18.64], R25 ;  /* 0x0000001912007986 */ /* 0x0005e2000c101904 */
[----:B------:R-:W-:Y:S05]  /*24d0*/  BRA `(.L_x_22) ;  /* 0x0000000000187947 */ /* 0x000fea0003800000 */
.L_x_21:
[----:B------:R-:W-:Y:S02]  /*24e0*/  ISETP.GE.AND P2, PT, R7, R6, PT ;  /* 0x000000060700720c */ /* 0x000fe40003f46270 */
[----:B------:R-:W-:-:S11]  /*24f0*/  MOV R5, RZ ;  /* 0x000000ff00057202 */ /* 0x000fd60000000f00 */
[----:B------:R-:W0:Y:S01]  /*2500*/  @P2 LDC.64 R18, c[0x0][0x3d0] ;  /* 0x0000f400ff122b82 */ /* 0x000e220000000a00 */
[----:B------:R-:W-:-:S04]  /*2510*/  @P2 IMAD R3, R7, R13, R0 ;  /* 0x0000000d07032224 */ /* 0x000fc800078e0200 */
[----:B0-----:R-:W-:-:S05]  /*2520*/  @P2 IMAD.WIDE.U32 R18, R3, 0x4, R18 ;  /* 0x0000000403122825 */ /* 0x001fca00078e0012 */
[----:B------:R0:W-:Y:S02]  /*2530*/  @P2 STG.E desc[UR4][R18.64], R25 ;  /* 0x0000001912002986 */ /* 0x0001e4000c101904 */
.L_x_22:
[----:B------:R-:W3:Y:S01]  /*2540*/  LDCU UR6, c[0x0][0x394] ;  /* 0x00007280ff0677ac */ /* 0x000ee20008000800 */
[----:B-1----:R-:W1:Y:S01]  /*2550*/  LDC.64 R20, c[0x0][0x380] ;  /* 0x0000e000ff147b82 */ /* 0x002e620000000a00 */
[----:B------:R-:W-:Y:S02]  /*2560*/  IMAD.IADD R3, R4, 0x1, R23 ;  /* 0x0000000104037824 */ /* 0x000fe400078e0217 */
[----:B0-2---:R-:W-:-:S05]  /*2570*/  IMAD R25, R7, R13, R0 ;  /* 0x0000000d07197224 */ /* 0x005fca00078e0200 */
[----:B------:R-:W0:Y:S01]  /*2580*/  LDC.64 R18, c[0x0][0x388] ;  /* 0x0000e200ff127b82 */ /* 0x000e220000000a00 */
[----:B---3--:R-:W-:Y:S01]  /*2590*/  ISETP.GE.AND P2, PT, R3, UR6, PT ;  /* 0x0000000603007c0c */ /* 0x008fe2000bf46270 */
[----:B-1----:R-:W-:-:S04]  /*25a0*/  IMAD.WIDE.U32 R20, R25, 0x4, R20 ;  /* 0x0000000419147825 */ /* 0x002fc800078e0014 */
[----:B0-----:R-:W-:-:S08]  /*25b0*/  IMAD.WIDE.U32 R18, R25, 0x4, R18 ;  /* 0x0000000419127825 */ /* 0x001fd000078e0012 */
[----:B------:R-:W-:Y:S05]  /*25c0*/  @P2 EXIT ;  /* 0x000000000000294d */ /* 0x000fea0003800000 */
[----:B------:R0:W5:Y:S04]  /*25d0*/  LDG.E.CONSTANT R4, desc[UR4][R20.64] ;  /* 0x0000000414047981 */ /* 0x000168000c1e9900 */
[----:B------:R0:W5:Y:S01]  /*25e0*/  LDG.E.CONSTANT R22, desc[UR4][R18.64] ;  /* 0x0000000412167981 */ /* 0x000162000c1e9900 */
[----:B------:R-:W-:Y:S05]  /*25f0*/  @!P0 BRA `(.L_x_23) ;  /* 0x0000000400808947 */ /* 0x000fea0003800000 */
[----:B0-----:R-:W-:Y:S01]  /*2600*/  IMAD.MOV.U32 R21, RZ, RZ, RZ ;  /* 0x000000ffff157224 */ /* 0x001fe200078e00ff */
[----:B------:R-:W-:-:S07]  /*2610*/  MOV R23, R5 ;  /* 0x0000000500177202 */ /* 0x000fce0000000f00 */
.L_x_30:
[----:B---3--:R-:W0:Y:S01]  /*2620*/  LDC.64 R18, c[0x0][0x380] ;  /* 0x0000e000ff127b82 */ /* 0x008e220000000a00 */
[----:B------:R-:W1:Y:S07]  /*2630*/  LDCU UR6, c[0x0][0x390] ;  /* 0x00007200ff0677ac */ /* 0x000e6e0008000800 */
[----:B------:R-:W2:Y:S01]  /*2640*/  LDC.64 R12, c[0x0][0x388] ;  /* 0x0000e200ff0c7b82 */ /* 0x000ea20000000a00 */
[----:B-1----:R-:W-:Y:S01]  /*2650*/  IMAD R2, R3, UR6, R0 ;  /* 0x0000000603027c24 */ /* 0x002fe2000f8e0200 */
[----:B------:R-:W1:Y:S03]  /*2660*/  LDCU UR6, c[0x0][0x39c] ;  /* 0x00007380ff0677ac */ /* 0x000e660008000800 */
[----:B0-----:R-:W-:-:S05]  /*2670*/  IMAD.WIDE.U32 R18, R2, 0x4, R18 ;  /* 0x0000000402127825 */ /* 0x001fca00078e0012 */
[----:B------:R-:W3:Y:S01]  /*2680*/  LDG.E.CONSTANT R27, desc[UR4][R18.64] ;  /* 0x00000004121b7981 */ /* 0x000ee2000c1e9900 */
[----:B--2---:R-:W-:-:S05]  /*2690*/  IMAD.WIDE.U32 R12, R2, 0x4, R12 ;  /* 0x00000004020c7825 */ /* 0x004fca00078e000c */
[----:B------:R-:W2:Y:S01]  /*26a0*/  LDG.E.CONSTANT R29, desc[UR4][R12.64] ;  /* 0x000000040c1d7981 */ /* 0x000ea2000c1e9900 */
[----:B---3-5:R-:W-:Y:S01]  /*26b0*/  FADD R20, R27, -R4 ;  /* 0x800000041b147221 */ /* 0x028fe20000000000 */
[----:B--2---:R-:W-:-:S04]  /*26c0*/  FADD R24, -R29, R22 ;  /* 0x000000161d187221 */ /* 0x004fc80000000100 */
[----:B------:R-:W-:Y:S02]  /*26d0*/  FMNMX R20, RZ, R20, !PT ;  /* 0x00000014ff147209 */ /* 0x000fe40007800000 */
[----:B------:R-:W-:-:S04]  /*26e0*/  FMNMX R25, RZ, R24, !PT ;  /* 0x00000018ff197209 */ /* 0x000fc80007800000 */
[C---:B------:R-:W-:Y:S02]  /*26f0*/  FSETP.GT.AND P0, PT, R25.reuse, R20, PT ;  /* 0x000000141900720b */ /* 0x040fe40003f04000 */
[C---:B------:R-:W-:Y:S02]  /*2700*/  FSETP.GT.AND P2, PT, R20.reuse, R25, PT ;  /* 0x000000191400720b */ /* 0x040fe40003f44000 */
[----:B------:R-:W-:Y:S02]  /*2710*/  FSEL R25, R25, RZ, P0 ;  /* 0x000000ff19197208 */ /* 0x000fe40000000000 */
[----:B------:R-:W-:-:S06]  /*2720*/  @!P1 FSEL R25, R20, RZ, P2 ;  /* 0x000000ff14199208 */ /* 0x000fcc0001000000 */
[----:B------:R-:W0:Y:S01]  /*2730*/  F2F.F64.F32 R24, R25 ;  /* 0x0000001900187310 */ /* 0x000e220000201800 */
[----:B------:R-:W-:Y:S01]  /*2740*/  ISETP.GE.AND P0, PT, R5, 0x1, PT ;  /* 0x000000010500780c */ /* 0x000fe20003f06270 */
[----:B0-----:R-:W-:-:S06]  /*2750*/  DFMA R16, R8, R16, R24 ;  /* 0x000000100810722b */ /* 0x001fcc0000000018 */
[----:B------:R-:W1:Y:S08]  /*2760*/  @P1 F2F.F32.F64 R33, R16 ;  /* 0x0000001000211310 */ /* 0x000e700000301000 */
[----:B------:R-:W0:Y:S01]  /*2770*/  @!P1 F2F.F32.F64 R13, R16 ;  /* 0x00000010000d9310 */ /* 0x000e220000301000 */
[----:B------:R-:W-:Y:S02]  /*2780*/  IMAD.MOV.U32 R20, RZ, RZ, R3 ;  /* 0x000000ffff147224 */ /* 0x000fe400078e0003 */
[----:B-1----:R-:W-:Y:S01]  /*2790*/  @P1 FFMA R33, -R33, UR6, R22 ;  /* 0x0000000621211c23 */ /* 0x002fe20008000116 */
[----:B0-----:R-:W-:Y:S01]  /*27a0*/  @!P1 FFMA R33, R13, UR6, R4 ;  /* 0x000000060d219c23 */ /* 0x001fe20008000004 */
[----:B------:R-:W-:Y:S06]  /*27b0*/  @!P0 BRA `(.L_x_24) ;  /* 0x0000000000388947 */ /* 0x000fec0003800000 */
[----:B------:R-:W0:Y:S08]  /*27c0*/  LDC R4, c[0x0][0x3a0] ;  /* 0x0000e800ff047b82 */ /* 0x000e300000000800 */
[----:B------:R-:W1:Y:S01]  /*27d0*/  LDC R18, c[0x0][0x3c8] ;  /* 0x0000f200ff127b82 */ /* 0x000e620000000800 */
[----:B0-----:R-:W-:-:S07]  /*27e0*/  IADD3 R7, PT, PT, R7, 0x2, -R4 ;  /* 0x0000000207077810 */ /* 0x001fce0007ffe804 */
.L_x_25:
[----:B------:R-:W-:-:S06]  /*27f0*/  IMAD.WIDE R12, R21, 0x4, R14 ;  /* 0x00000004150c7825 */ /* 0x000fcc00078e020e */
[----:B------:R-:W2:Y:S02]  /*2800*/  LDG.E R12, desc[UR4][R12.64] ;  /* 0x000000040c0c7981 */ /* 0x000ea4000c1e1900 */
[----:B--2---:R-:W-:-:S13]  /*2810*/  ISETP.GE.AND P0, PT, R12, R7, PT ;  /* 0x000000070c00720c */ /* 0x004fda0003f06270 */
[----:B------:R-:W-:Y:S05]  /*2820*/  @P0 BRA `(.L_x_24) ;  /* 0x00000000001c0947 */ /* 0x000fea0003800000 */
[----:B------:R-:W-:Y:S01]  /*2830*/  ISETP.GT.AND P2, PT, R5, 0x1, PT ;  /* 0x000000010500780c */ /* 0x000fe20003f44270 */
[----:B------:R-:W-:Y:S01]  /*2840*/  VIADD R21, R21, 0x1 ;  /* 0x0000000115157836 */ /* 0x000fe20000000000 */
[----:B------:R-:W-:-:S04]  /*2850*/  IADD3 R5, PT, PT, R5, -0x1, RZ ;  /* 0xffffffff05057810 */ /* 0x000fc80007ffe0ff */
[----:B-1----:R-:W-:-:S04]  /*2860*/  ISETP.NE.AND P0, PT, R21, R18, PT ;  /* 0x000000121500720c */ /* 0x002fc80003f05270 */
[----:B------:R-:W-:-:S03]  /*2870*/  SEL R21, R21, RZ, P0 ;  /* 0x000000ff15157207 */ /* 0x000fc60000000000 */
[----:B------:R-:W-:Y:S06]  /*2880*/  @P2 BRA `(.L_x_25) ;  /* 0xfffffffc00d82947 */ /* 0x000fec000383ffff */
[----:B------:R-:W-:-:S07]  /*2890*/  IMAD.MOV.U32 R5, RZ, RZ, RZ ;  /* 0x000000ffff057224 */ /* 0x000fce00078e00ff */
.L_x_24:
[----:B------:R-:W-:Y:S05]  /*28a0*/  @!P1 BRA `(.L_x_26) ;  /* 0x00000000003c9947 */ /* 0x000fea0003800000 */
[----:B------:R-:W-:-:S13]  /*28b0*/  ISETP.GE.AND P0, PT, R5, 0x1, PT ;  /* 0x000000010500780c */ /* 0x000fda0003f06270 */
[----:B------:R-:W-:Y:S05]  /*28c0*/  @!P0 BRA `(.L_x_27) ;  /* 0x00000000006c8947 */ /* 0x000fea0003800000 */
[----:B------:R-:W0:Y:S02]  /*28d0*/  LDC R4, c[0x0][0x3c8] ;  /* 0x0000f200ff047b82 */ /* 0x000e240000000800 */
.L_x_28:
[----:B------:R-:W-:-:S04]  /*28e0*/  ISETP.NE.AND P0, PT, R23, RZ, PT ;  /* 0x000000ff1700720c */ /* 0x000fc80003f05270 */
[----:B0-----:R-:W-:-:S05]  /*28f0*/  SEL R7, R23, R4, P0 ;  /* 0x0000000417077207 */ /* 0x001fca0000000000 */
[----:B------:R-:W-:-:S06]  /*2900*/  IMAD.WIDE R12, R7, 0x4, R10 ;  /* 0x00000004070c7825 */ /* 0x000fcc00078e020a */
[----:B------:R-:W2:Y:S02]  /*2910*/  LDG.E R12, desc[UR4][R12.64+-0x4] ;  /* 0xfffffc040c0c7981 */ /* 0x000ea4000c1e1900 */
[----:B--2---:R-:W-:-:S13]  /*2920*/  FSETP.GTU.AND P0, PT, R12, R33, PT ;  /* 0x000000210c00720b */ /* 0x004fda0003f0c000 */
[----:B------:R-:W-:Y:S05]  /*2930*/  @P0 BRA `(.L_x_27) ;  /* 0x0000000000500947 */ /* 0x000fea0003800000 */
[C---:B------:R-:W-:Y:S01]  /*2940*/  ISETP.GT.AND P0, PT, R5.reuse, 0x1, PT ;  /* 0x000000010500780c */ /* 0x040fe20003f04270 */
[----:B------:R-:W-:Y:S01]  /*2950*/  VIADD R5, R5, 0xffffffff ;  /* 0xffffffff05057836 */ /* 0x000fe20000000000 */
[----:B------:R-:W-:-:S11]  /*2960*/  IADD3 R23, PT, PT, R7, -0x1, RZ ;  /* 0xffffffff07177810 */ /* 0x000fd60007ffe0ff */
[----:B------:R-:W-:Y:S05]  /*2970*/  @P0 BRA `(.L_x_28) ;  /* 0xfffffffc00d80947 */ /* 0x000fea000383ffff */
[----:B------:R-:W-:Y:S01]  /*2980*/  IMAD.MOV.U32 R5, RZ, RZ, RZ ;  /* 0x000000ffff057224 */ /* 0x000fe200078e00ff */
[----:B------:R-:W-:Y:S06]  /*2990*/  BRA `(.L_x_27) ;  /* 0x0000000000387947 */ /* 0x000fec0003800000 */
.L_x_26:
[----:B------:R-:W-:-:S13]  /*29a0*/  ISETP.GE.AND P0, PT, R5, 0x1, PT ;  /* 0x000000010500780c */ /* 0x000fda0003f06270 */
[----:B------:R-:W-:Y:S05]  /*29b0*/  @!P0 BRA `(.L_x_27) ;  /* 0x0000000000308947 */ /* 0x000fea0003800000 */
[----:B------:R-:W0:Y:S02]  /*29c0*/  LDC R4, c[0x0][0x3c8] ;  /* 0x0000f200ff047b82 */ /* 0x000e240000000800 */
.L_x_29:
[----:B------:R-:W-:-:S04]  /*29d0*/  ISETP.NE.AND P0, PT, R23, RZ, PT ;  /* 0x000000ff1700720c */ /* 0x000fc80003f05270 */
[----:B0-----:R-:W-:-:S05]  /*29e0*/  SEL R7, R23, R4, P0 ;  /* 0x0000000417077207 */ /* 0x001fca0000000000 */
[----:B------:R-:W-:-:S06]  /*29f0*/  IMAD.WIDE R12, R7, 0x4, R10 ;  /* 0x00000004070c7825 */ /* 0x000fcc00078e020a */
[----:B------:R-:W2:Y:S02]  /*2a00*/  LDG.E R12, desc[UR4][R12.64+-0x4] ;  /* 0xfffffc040c0c7981 */ /* 0x000ea4000c1e1900 */
[----:B--2---:R-:W-:-:S13]  /*2a10*/  FSETP.GE.AND P0, PT, R12, R33, PT ;  /* 0x000000210c00720b */ /* 0x004fda0003f06000 */
[----:B------:R-:W-:Y:S05]  /*2a20*/  @!P0 BRA `(.L_x_27) ;  /* 0x0000000000148947 */ /* 0x000fea0003800000 */
[C---:B------:R-:W-:Y:S01]  /*2a30*/  ISETP.GT.AND P0, PT, R5.reuse, 0x1, PT ;  /* 0x000000010500780c */ /* 0x040fe20003f04270 */
[----:B------:R-:W-:Y:S01]  /*2a40*/  VIADD R5, R5, 0xffffffff ;  /* 0xffffffff05057836 */ /* 0x000fe20000000000 */
[----:B------:R-:W-:-:S11]  /*2a50*/  IADD3 R23, PT, PT, R7, -0x1, RZ ;  /* 0xffffffff07177810 */ /* 0x000fd60007ffe0ff */
[----:B------:R-:W-:Y:S05]  /*2a60*/  @P0 BRA `(.L_x_29) ;  /* 0xfffffffc00d80947 */ /* 0x000fea000383ffff */
[----:B------:R-:W-:-:S07]  /*2a70*/  IMAD.MOV.U32 R5, RZ, RZ, RZ ;  /* 0x000000ffff057224 */ /* 0x000fce00078e00ff */
.L_x_27:
[----:B------:R-:W-:Y:S01]  /*2a80*/  ISETP.GE.AND P0, PT, R5, RZ, PT ;  /* 0x000000ff0500720c */ /* 0x000fe20003f06270 */
[----:B------:R-:W-:Y:S01]  /*2a90*/  IMAD.WIDE R12, R23, 0x4, R14 ;  /* 0x00000004170c7825 */ /* 0x000fe200078e020e */
[----:B------:R-:W0:Y:S01]  /*2aa0*/  LDCU UR6, c[0x0][0x394] ;  /* 0x00007280ff0677ac */ /* 0x000e220008000800 */
[----:B------:R-:W2:Y:S01]  /*2ab0*/  LDC R4, c[0x0][0x3c8] ;  /* 0x0000f200ff047b82 */ /* 0x000ea20000000800 */
[----:B------:R-:W-:Y:S01]  /*2ac0*/  ISETP.LT.OR P0, PT, R3, R6, !P0 ;  /* 0x000000060300720c */ /* 0x000fe20004701670 */
[--C-:B-1----:R-:W-:Y:S01]  /*2ad0*/  IMAD.WIDE R18, R23, 0x4, R10.reuse ;  /* 0x0000000417127825 */ /* 0x102fe200078e020a */
[----:B------:R1:W-:Y:S04]  /*2ae0*/  STG.E desc[UR4][R12.64], R3 ;  /* 0x000000030c007986 */ /* 0x0003e8000c101904 */
[----:B------:R3:W-:Y:S07]  /*2af0*/  STG.E desc[UR4][R18.64], R33 ;  /* 0x0000002112007986 */ /* 0x0007ee000c101904 */
[----:B------:R-:W-:Y:S01]  /*2b00*/  @!P0 IMAD.WIDE R24, R21, 0x4, R10 ;  /* 0x0000000415188825 */ /* 0x000fe200078e020a */
[----:B------:R-:W4:Y:S05]  /*2b10*/  @!P0 LDC.64 R30, c[0x0][0x3d0] ;  /* 0x0000f400ff1e8b82 */ /* 0x000f2a0000000a00 */
[----:B------:R-:W5:Y:S01]  /*2b20*/  @!P0 LDG.E R25, desc[UR4][R24.64] ;  /* 0x0000000418198981 */ /* 0x000f62000c1e1900 */
[----:B-1----:R-:W-:Y:S01]  /*2b30*/  IADD3 R3, PT, PT, R3, 0x1, RZ ;  /* 0x0000000103037810 */ /* 0x002fe20007ffe0ff */
[----:B------:R-:W-:-:S02]  /*2b40*/  VIADD R23, R23, 0x1 ;  /* 0x0000000117177836 */ /* 0x000fc40000000000 */
[----:B------:R-:W-:Y:S01]  /*2b50*/  IMAD.MOV.U32 R7, RZ, RZ, R20 ;  /* 0x000000ffff077224 */ /* 0x000fe200078e0014 */
[----:B0-----:R-:W-:Y:S01]  /*2b60*/  ISETP.GE.AND P2, PT, R3, UR6, PT ;  /* 0x0000000603007c0c */ /* 0x001fe2000bf46270 */
[----:B------:R-:W-:Y:S02]  /*2b70*/  IMAD.MOV.U32 R22, RZ, RZ, R29 ;  /* 0x000000ffff167224 */ /* 0x000fe400078e001d */
[----:B------:R-:W-:Y:S02]  /*2b80*/  VIADD R5, R5, 0x1 ;  /* 0x0000000105057836 */ /* 0x000fe40000000000 */
[----:B----4-:R-:W-:-:S05]  /*2b90*/  @!P0 IMAD.WIDE.U32 R30, R2, 0x4, R30 ;  /* 0x00000004021e8825 */ /* 0x010fca00078e001e */
[----:B-----5:R3:W-:Y:S01]  /*2ba0*/  @!P0 STG.E desc[UR4][R30.64], R25 ;  /* 0x000000191e008986 */ /* 0x0207e2000c101904 */
[C---:B--2---:R-:W-:Y:S02]  /*2bb0*/  ISETP.NE.AND P0, PT, R23.reuse, R4, PT ;  /* 0x000000041700720c */ /* 0x044fe40003f05270 */
[----:B------:R-:W-:Y:S02]  /*2bc0*/  MOV R4, R27 ;  /* 0x0000001b00047202 */ /* 0x000fe40000000f00 */
[----:B------:R-:W-:Y:S01]  /*2bd0*/  SEL R23, R23, RZ, P0 ;  /* 0x000000ff17177207 */ /* 0x000fe20000000000 */
[----:B------:R-:W-:Y:S08]  /*2be0*/  @!P2 BRA `(.L_x_30) ;  /* 0xfffffff8008ca947 */ /* 0x000ff0000383ffff */
[----:B------:R-:W-:Y:S05]  /*2bf0*/  EXIT ;  /* 0x000000000000794d */ /* 0x000fea0003800000 */
.L_x_23:
[----:B------:R-:W1:Y:S02]  /*2c00*/  LDCU UR7, c[0x0][0x3b0] ;  /* 0x00007600ff0777ac */ /* 0x000e640008000800 */
[----:B-1----:R-:W-:-:S09]  /*2c10*/  UISETP.NE.AND UP0, UPT, UR7, URZ, UPT ;  /* 0x000000ff0700728c */ /* 0x002fd2000bf05270 */
[----:B------:R-:W-:Y:S05]  /*2c20*/  BRA.U UP0, `(.L_x_31) ;  /* 0x0000000900287547 */ /* 0x000fea000b800000 */
[----:B------:R-:W-:-:S04]  /*2c30*/  LOP3.LUT R2, RZ, R2, RZ, 0x33, !PT ;  /* 0x00000002ff027212 */ /* 0x000fc800078e33ff */
[----:B------:R-:W-:-:S04]  /*2c40*/  IADD3 R2, PT, PT, -R23, UR6, R2 ;  /* 0x0000000617027c10 */ /* 0x000fc8000fffe102 */
[----:B------:R-:W-:-:S13]  /*2c50*/  LOP3.LUT P0, R2, R2, 0x3, RZ, 0xc0, !PT ;  /* 0x0000000302027812 */ /* 0x000fda000780c0ff */
[----:B------:R-:W-:Y:S05]  /*2c60*/  @!P0 BRA `(.L_x_32) ;  /* 0x0000000000908947 */ /* 0x000fea0003800000 */
[----:B------:R-:W1:Y:S01]  /*2c70*/  LDC R5, c[0x0][0x390] ;  /* 0x0000e400ff057b82 */ /* 0x000e620000000800 */
[----:B------:R-:W-:Y:S01]  /*2c80*/  IMAD R23, R3, R13, R0 ;  /* 0x0000000d03177224 */ /* 0x000fe200078e0200 */
[----:B0-----:R-:W-:Y:S01]  /*2c90*/  MOV R21, R7 ;  /* 0x0000000700157202 */ /* 0x001fe20000000f00 */
[----:B------:R-:W-:Y:S01]  /*2ca0*/  IMAD.MOV R20, RZ, RZ, -R2 ;  /* 0x000000ffff147224 */ /* 0x000fe200078e0a02 */
[----:B------:R-:W0:Y:S04]  /*2cb0*/  LDCU UR6, c[0x0][0x39c] ;  /* 0x00007380ff0677ac */ /* 0x000e280008000800 */
[----:B------:R-:W2:Y:S08]  /*2cc0*/  LDC.64 R10, c[0x0][0x380] ;  /* 0x0000e000ff0a7b82 */ /* 0x000eb00000000a00 */
[----:B------:R-:W3:Y:S02]  /*2cd0*/  LDC.64 R14, c[0x0][0x388] ;  /* 0x0000e200ff0e7b82 */ /* 0x000ee40000000a00 */
.L_x_33:
[----:B--2---:R-:W-:-:S04]  /*2ce0*/  IMAD.WIDE.U32 R2, R23, 0x4, R10 ;  /* 0x0000000417027825 */ /* 0x004fc800078e000a */
[----:B---3--:R-:W-:Y:S01]  /*2cf0*/  IMAD.WIDE.U32 R12, R23, 0x4, R14 ;  /* 0x00000004170c7825 */ /* 0x008fe200078e000e */
[----:B------:R-:W2:Y:S04]  /*2d00*/  LDG.E.CONSTANT R25, desc[UR4][R2.64] ;  /* 0x0000000402197981 */ /* 0x000ea8000c1e9900 */
[----:B------:R-:W3:Y:S01]  /*2d10*/  LDG.E.CONSTANT R27, desc[UR4][R12.64] ;  /* 0x000000040c1b7981 */ /* 0x000ee2000c1e9900 */
[----:B------:R-:W-:Y:S02]  /*2d20*/  VIADD R21, R21, 0x1 ;  /* 0x0000000115157836 */ /* 0x000fe40000000000 */
[----:B------:R-:W-:Y:S02]  /*2d30*/  VIADD R20, R20, 0x1 ;  /* 0x0000000114147836 */ /* 0x000fe40000000000 */
[----:B--2--5:R-:W-:Y:S01]  /*2d40*/  FADD R18, R25, -R4 ;  /* 0x8000000419127221 */ /* 0x024fe20000000000 */
[----:B---3--:R-:W-:-:S04]  /*2d50*/  FADD R19, -R27, R22 ;  /* 0x000000161b137221 */ /* 0x008fc80000000100 */
[----:B------:R-:W-:Y:S01]  /*2d60*/  FMNMX R18, RZ, R18, !PT ;  /* 0x00000012ff127209 */ /* 0x000fe20007800000 */
[----:B------:R-:W-:Y:S01]  /*2d70*/  IMAD.MOV.U32 R22, RZ, RZ, R27 ;  /* 0x000000ffff167224 */ /* 0x000fe200078e001b */
[----:B------:R-:W-:-:S04]  /*2d80*/  FMNMX R19, RZ, R19, !PT ;  /* 0x00000013ff137209 */ /* 0x000fc80007800000 */
[----:B------:R-:W-:-:S04]  /*2d90*/  FSETP.GT.AND P0, PT, R18, R19, PT ;  /* 0x000000131200720b */ /* 0x000fc80003f04000 */
[----:B------:R-:W-:Y:S02]  /*2da0*/  FSEL R18, R18, RZ, P0 ;  /* 0x000000ff12127208 */ /* 0x000fe40000000000 */
[----:B------:R-:W-:-:S04]  /*2db0*/  ISETP.GE.AND P0, PT, R21, R6, PT ;  /* 0x000000061500720c */ /* 0x000fc80003f06270 */
[----:B------:R-:W2:Y:S09]  /*2dc0*/  F2F.F64.F32 R18, R18 ;  /* 0x0000001200127310 */ /* 0x000eb20000201800 */
[----:B------:R-:W3:Y:S01]  /*2dd0*/  @P0 LDC.64 R2, c[0x0][0x3d0] ;  /* 0x0000f400ff020b82 */ /* 0x000ee20000000a00 */
[----:B--2---:R-:W-:-:S06]  /*2de0*/  DFMA R16, R8, R16, R18 ;  /* 0x000000100810722b */ /* 0x004fcc0000000012 */
[----:B------:R-:W0:Y:S01]  /*2df0*/  F2F.F32.F64 R13, R16 ;  /* 0x00000010000d7310 */ /* 0x000e220000301000 */
[----:B---3--:R-:W-:-:S04]  /*2e00*/  @P0 IMAD.WIDE.U32 R2, R23, 0x4, R2 ;  /* 0x0000000417020825 */ /* 0x008fc800078e0002 */
[----:B0-----:R-:W-:Y:S01]  /*2e10*/  FFMA R19, R13, UR6, R4 ;  /* 0x000000060d137c23 */ /* 0x001fe20008000004 */
[----:B-1----:R-:W-:Y:S02]  /*2e20*/  MOV R13, R5 ;  /* 0x00000005000d7202 */ /* 0x002fe40000000f00 */
[----:B------:R-:W-:Y:S02]  /*2e30*/  MOV R4, R25 ;  /* 0x0000001900047202 */ /* 0x000fe40000000f00 */
[----:B------:R4:W-:Y:S01]  /*2e40*/  @P0 STG.E desc[UR4][R2.64], R19 ;  /* 0x0000001302000986 */ /* 0x0009e2000c101904 */
[----:B------:R-:W-:Y:S01]  /*2e50*/  ISETP.NE.AND P0, PT, R20, RZ, PT ;  /* 0x000000ff1400720c */ /* 0x000fe20003f05270 */
[----:B------:R-:W-:-:S12]  /*2e60*/  IMAD.IADD R23, R23, 0x1, R13 ;  /* 0x0000000117177824 */ /* 0x000fd800078e020d */
[----:B----4-:R-:W-:Y:S05]  /*2e70*/  @P0 BRA `(.L_x_33) ;  /* 0xfffffffc00980947 */ /* 0x010fea000383ffff */
[----:B------:R-:W-:Y:S01]  /*2e80*/  VIADD R3, R21, 0x1 ;  /* 0x0000000115037836 */ /* 0x000fe20000000000 */
[----:B------:R-:W-:Y:S01]  /*2e90*/  MOV R4, R25 ;  /* 0x0000001900047202 */ /* 0x000fe20000000f00 */
[----:B------:R-:W-:-:S07]  /*2ea0*/  IMAD.MOV.U32 R22, RZ, RZ, R27 ;  /* 0x000000ffff167224 */ /* 0x000fce00078e001b */
.L_x_32:
[----:B------:R-:W1:Y:S02]  /*2eb0*/  LDC R2, c[0x0][0x394] ;  /* 0x0000e500ff027b82 */ /* 0x000e640000000800 */
[----:B-1----:R-:W-:-:S04]  /*2ec0*/  IADD3 R7, PT, PT, -R7, -0x2, R2 ;  /* 0xfffffffe07077810 */ /* 0x002fc80007ffe102 */
[----:B------:R-:W-:-:S13]  /*2ed0*/  ISETP.GE.U32.AND P0, PT, R7, 0x3, PT ;  /* 0x000000030700780c */ /* 0x000fda0003f06070 */
[----:B------:R-:W-:Y:S05]  /*2ee0*/  @!P0 EXIT ;  /* 0x000000000000894d */ /* 0x000fea0003800000 */
[----:B0-----:R-:W0:Y:S01]  /*2ef0*/  LDC.64 R20, c[0x0][0x380] ;  /* 0x0000e000ff147b82 */ /* 0x001e220000000a00 */
[CC--:B------:R-:W-:Y:S01]  /*2f00*/  IMAD R23, R3.reuse, R13.reuse, R13 ;  /* 0x0000000d03177224 */ /* 0x0c0fe200078e020d */
[----:B------:R-:W1:Y:S01]  /*2f10*/  LDCU UR6, c[0x0][0x39c] ;  /* 0x00007380ff0677ac */ /* 0x000e620008000800 */
[C---:B------:R-:W-:Y:S02]  /*2f20*/  VIADD R11, R3.reuse, 0x2 ;  /* 0x00000002030b7836 */ /* 0x040fe40000000000 */
[----:B------:R-:W-:Y:S01]  /*2f30*/  VIADD R7, R3, 0x3 ;  /* 0x0000000303077836 */ /* 0x000fe20000000000 */
[----:B------:R-:W-:Y:S01]  /*2f40*/  IADD3 R23, PT, PT, R23, R0, RZ ;  /* 0x0000000017177210 */ /* 0x000fe20007ffe0ff */
[-CC-:B------:R-:W-:Y:S01]  /*2f50*/  IMAD R11, R11, R13.reuse, R0.reuse ;  /* 0x0000000d0b0b7224 */ /* 0x180fe200078e0200 */
[----:B------:R-:W2:Y:S01]  /*2f60*/  LDC.64 R18, c[0x0][0x388] ;  /* 0x0000e200ff127b82 */ /* 0x000ea20000000a00 */
[-CC-:B------:R-:W-:Y:S02]  /*2f70*/  IMAD R7, R7, R13.reuse, R0.reuse ;  /* 0x0000000d07077224 */ /* 0x180fe400078e0200 */
[----:B------:R-:W-:-:S05]  /*2f80*/  IMAD R5, R3, R13, R0 ;  /* 0x0000000d03057224 */ /* 0x000fca00078e0200 */
[----:B------:R-:W3:Y:S02]  /*2f90*/  LDC.64 R14, c[0x0][0x390] ;  /* 0x0000e400ff0e7b82 */ /* 0x000ee40000000a00 */
.L_x_34:
[----:B--2---:R-:W-:-:S04]  /*2fa0*/  IMAD.WIDE.U32 R12, R5, 0x4, R18 ;  /* 0x00000004050c7825 */ /* 0x004fc800078e0012 */
[--C-:B0-----:R-:W-:Y:S02]  /*2fb0*/  IMAD.WIDE.U32 R26, R5, 0x4, R20.reuse ;  /* 0x00000004051a7825 */ /* 0x101fe400078e0014 */
[----:B------:R-:W2:Y:S04]  /*2fc0*/  LDG.E.CONSTANT R13, desc[UR4][R12.64] ;  /* 0x000000040c0d7981 */ /* 0x000ea8000c1e9900 */
[----:B------:R0:W4:Y:S01]  /*2fd0*/  LDG.E.CONSTANT R29, desc[UR4][R26.64] ;  /* 0x000000041a1d7981 */ /* 0x000122000c1e9900 */
[----:B------:R-:W-:-:S04]  /*2fe0*/  IMAD.WIDE.U32 R36, R23, 0x4, R20 ;  /* 0x0000000417247825 */ /* 0x000fc800078e0014 */
[----:B------:R-:W-:-:S04]  /*2ff0*/  IMAD.WIDE.U32 R32, R11, 0x4, R18 ;  /* 0x000000040b207825 */ /* 0x000fc800078e0012 */
[----:B0-----:R-:W-:Y:S02]  /*3000*/  IMAD.WIDE.U32 R26, R23, 0x4, R18 ;  /* 0x00000004171a7825 */ /* 0x001fe400078e0012 */
[----:B------:R-:W3:Y:S02]  /*3010*/  LDG.E.CONSTANT R33, desc[UR4][R32.64] ;  /* 0x0000000420217981 */ /* 0x000ee4000c1e9900 */
[----:B------:R-:W-:Y:S02]  /*3020*/  IMAD.WIDE.U32 R30, R11, 0x4, R20 ;  /* 0x000000040b1e7825 */ /* 0x000fe400078e0014 */
[----:B------:R0:W3:Y:S04]  /*3030*/  LDG.E.CONSTANT R2, desc[UR4][R26.64] ;  /* 0x000000041a027981 */ /* 0x0000e8000c1e9900 */
[----:B------:R-:W3:Y:S01]  /*3040*/  LDG.E.CONSTANT R31, desc[UR4][R30.64] ;  /* 0x000000041e1f7981 */ /* 0x000ee2000c1e9900 */
[----:B0-----:R-:W-:-:S04]  /*3050*/  IMAD.WIDE.U32 R26, R7, 0x4, R18 ;  /* 0x00000004071a7825 */ /* 0x001fc800078e0012 */
[----:B--2--5:R-:W-:Y:S01]  /*3060*/  FADD R22, -R13, R22 ;  /* 0x000000160d167221 */ /* 0x024fe20000000100 */
[----:B----4-:R-:W-:-:S04]  /*3070*/  FADD R0, R29, -R4 ;  /* 0x800000041d007221 */ /* 0x010fc80000000000 */
[----:B------:R-:W-:Y:S02]  /*3080*/  FMNMX R25, RZ, R22, !PT ;  /* 0x00000016ff197209 */ /* 0x000fe40007800000 */
[----:B------:R-:W2:Y:S01]  /*3090*/  LDG.E.CONSTANT R22, desc[UR4][R26.64] ;  /* 0x000000041a167981 */ /* 0x000ea2000c1e9900 */
[----:B------:R-:W-:-:S04]  /*30a0*/  FMNMX R0, RZ, R0, !PT ;  /* 0x00000000ff007209 */ /* 0x000fc80007800000 */
[----:B------:R-:W-:-:S04]  /*30b0*/  FSETP.GT.AND P0, PT, R0, R25, PT ;  /* 0x000000190000720b */ /* 0x000fc80003f04000 */
[----:B------:R-:W-:Y:S02]  /*30c0*/  FSEL R24, R0, RZ, P0 ;  /* 0x000000ff00187208 */ /* 0x000fe40000000000 */
[----:B------:R-:W-:Y:S01]  /*30d0*/  ISETP.GE.AND P0, PT, R3, R6, PT ;  /* 0x000000060300720c */ /* 0x000fe20003f06270 */
[----:B------:R-:W4:Y:S03]  /*30e0*/  LDG.E.CONSTANT R0, desc[UR4][R36.64] ;  /* 0x0000000424007981 */ /* 0x000f26000c1e9900 */
[----:B------:R-:W0:Y:S02]  /*30f0*/  F2F.F64.F32 R24, R24 ;  /* 0x0000001800187310 */ /* 0x000e240000201800 */
[----:B0-----:R-:W-:-:S06]  /*3100*/  DFMA R16, R8, R16, R24 ;  /* 0x000000100810722b */ /* 0x001fcc0000000018 */
[----:B------:R-:W1:Y:S02]  /*3110*/  F2F.F32.F64 R25, R16 ;  /* 0x0000001000197310 */ /* 0x000e640000301000 */
[----:B-1----:R-:W-:Y:S02]  /*3120*/  FFMA R28, R25, UR6, R4 ;  /* 0x00000006191c7c23 */ /* 0x002fe40008000004 */
[----:B------:R-:W0:Y:S02]  /*3130*/  @P0 LDC.64 R24, c[0x0][0x3d0] ;  /* 0x0000f400ff180b82 */ /* 0x000e240000000a00 */
[----:B0-----:R-:W-:-:S04]  /*3140*/  @P0 IMAD.WIDE.U32 R34, R5, 0x4, R24 ;  /* 0x0000000405220825 */ /* 0x001fc800078e0018 */
[----:B------:R-:W-:-:S05]  /*3150*/  IMAD.WIDE.U32 R24, R7, 0x4, R20 ;  /* 0x0000000407187825 */ /* 0x000fca00078e0014 */
[----:B------:R0:W2:Y:S01]  /*3160*/  LDG.E.CONSTANT R4, desc[UR4][R24.64] ;  /* 0x0000000418047981 */ /* 0x0000a2000c1e9900 */
[----:B---3--:R-:W-:Y:S01]  /*3170*/  FADD R13, R13, -R2 ;  /* 0x800000020d0d7221 */ /* 0x008fe20000000000 */
[----:B------:R-:W-:-:S04]  /*3180*/  FADD R2, R2, -R33 ;  /* 0x8000002102027221 */ /* 0x000fc80000000000 */
[----:B------:R-:W-:Y:S01]  /*3190*/  FMNMX R13, RZ, R13, !PT ;  /* 0x0000000dff0d7209 */ /* 0x000fe20007800000 */
[----:B------:R1:W-:Y:S01]  /*31a0*/  @P0 STG.E desc[UR4][R34.64], R28 ;  /* 0x0000001c22000986 */ /* 0x0003e2000c101904 */
[----:B0-----:R-:W-:-:S05]  /*31b0*/  VIADD R25, R3, 0x1 ;  /* 0x0000000103197836 */ /* 0x001fca0000000000 */
[----:B------:R-:W-:Y:S02]  /*31c0*/  ISETP.GE.AND P1, PT, R25, R6, PT ;  /* 0x000000061900720c */ /* 0x000fe40003f26270 */
[----:B------:R-:W-:Y:S01]  /*31d0*/  IADD3 R25, PT, PT, R3, 0x2, RZ ;  /* 0x0000000203197810 */ /* 0x000fe20007ffe0ff */
[----:B------:R-:W-:Y:S02]  /*31e0*/  IMAD R5, R14, 0x4, R5 ;  /* 0x000000040e057824 */ /* 0x000fe400078e0205 */
[----:B----4-:R-:W-:Y:S01]  /*31f0*/  FADD R10, -R29, R0 ;  /* 0x000000001d0a7221 */ /* 0x010fe20000000100 */
[----:B------:R-:W-:-:S04]  /*3200*/  FADD R12, -R0, R31 ;  /* 0x0000001f000c7221 */ /* 0x000fc80000000100 */
[----:B------:R-:W-:-:S04]  /*3210*/  FMNMX R10, RZ, R10, !PT ;  /* 0x0000000aff0a7209 */ /* 0x000fc80007800000 */
[C---:B------:R-:W-:Y:S02]  /*3220*/  FSETP.GT.AND P0, PT, R10.reuse, R13, PT ;  /* 0x0000000d0a00720b */ /* 0x040fe40003f04000 */
[----:B------:R-:W-:Y:S02]  /*3230*/  FMNMX R13, RZ, R2, !PT ;  /* 0x00000002ff0d7209 */ /* 0x000fe40007800000 */
[----:B-1----:R-:W-:Y:S02]  /*3240*/  FMNMX R28, RZ, R12, !PT ;  /* 0x0000000cff1c7209 */ /* 0x002fe40007800000 */
[----:B------:R-:W-:Y:S02]  /*3250*/  FSEL R10, R10, RZ, P0 ;  /* 0x000000ff0a0a7208 */ /* 0x000fe40000000000 */
[C---:B------:R-:W-:Y:S02]  /*3260*/  FSETP.GT.AND P0, PT, R28.reuse, R13, PT ;  /* 0x0000000d1c00720b */ /* 0x040fe40003f04000 */
[----:B------:R-:W0:Y:S02]  /*3270*/  F2F.F64.F32 R12, R10 ;  /* 0x0000000a000c7310 */ /* 0x000e240000201800 */
[----:B------:R-:W-:Y:S01]  /*3280*/  FSEL R28, R28, RZ, P0 ;  /* 0x000000ff1c1c7208 */ /* 0x000fe20000000000 */
[----:B--2---:R-:W-:Y:S01]  /*3290*/  FADD R33, R33, -R22 ;  /* 0x8000001621217221 */ /* 0x004fe20000000000 */
[----:B0-----:R-:W-:-:S04]  /*32a0*/  DFMA R16, R8, R16, R12 ;  /* 0x000000100810722b */ /* 0x001fc8000000000c */
[----:B------:R-:W0:Y:S08]  /*32b0*/  F2F.F64.F32 R12, R28 ;  /* 0x0000001c000c7310 */ /* 0x000e300000201800 */
[----:B------:R-:W1:Y:S01]  /*32c0*/  F2F.F32.F64 R2, R16 ;  /* 0x0000001000027310 */ /* 0x000e620000301000 */
[----:B------:R-:W-:Y:S01]  /*32d0*/  FMNMX R33, RZ, R33, !PT ;  /* 0x00000021ff217209 */ /* 0x000fe20007800000 */
[----:B0-----:R-:W-:Y:S01]  /*32e0*/  DFMA R26, R8, R16, R12 ;  /* 0x00000010081a722b */ /* 0x001fe2000000000c */
[----:B------:R-:W0:Y:S01]  /*32f0*/  @P1 LDC.64 R12, c[0x0][0x3d0] ;  /* 0x0000f400ff0c1b82 */ /* 0x000e220000000a00 */
[----:B------:R-:W-:-:S05]  /*3300*/  FADD R24, -R31, R4 ;  /* 0x000000041f187221 */ /* 0x000fca0000000100 */
[----:B------:R-:W-:-:S04]  /*3310*/  FMNMX R24, RZ, R24, !PT ;  /* 0x00000018ff187209 */ /* 0x000fc80007800000 */
[----:B------:R-:W-:Y:S01]  /*3320*/  FSETP.GT.AND P0, PT, R24, R33, PT ;  /* 0x000000211800720b */ /* 0x000fe20003f04000 */
[----:B-1----:R-:W-:-:S03]  /*3330*/  FFMA R33, R2, UR6, R29 ;  /* 0x0000000602217c23 */ /* 0x002fc6000800001d */
[----:B------:R-:W-:Y:S02]  /*3340*/  FSEL R2, R24, RZ, P0 ;  /* 0x000000ff18027208 */ /* 0x000fe40000000000 */
[-C--:B------:R-:W-:Y:S01]  /*3350*/  ISETP.GE.AND P0, PT, R25, R6.reuse, PT ;  /* 0x000000061900720c */ /* 0x080fe20003f06270 */
[----:B------:R-:W-:Y:S01]  /*3360*/  VIADD R25, R3, 0x3 ;  /* 0x0000000303197836 */ /* 0x000fe20000000000 */
[----:B------:R-:W1:Y:S04]  /*3370*/  F2F.F64.F32 R16, R2 ;  /* 0x0000000200107310 */ /* 0x000e680000201800 */
[----:B------:R-:W-:Y:S01]  /*3380*/  ISETP.GE.AND P2, PT, R25, R6, PT ;  /* 0x000000061900720c */ /* 0x000fe20003f46270 */
[----:B0-----:R-:W-:-:S06]  /*3390*/  @P1 IMAD.WIDE.U32 R28, R23, 0x4, R12 ;  /* 0x00000004171c1825 */ /* 0x001fcc00078e000c */
[----:B------:R-:W0:Y:S01]  /*33a0*/  @P0 LDC.64 R24, c[0x0][0x3d0] ;  /* 0x0000f400ff180b82 */ /* 0x000e220000000a00 */
[----:B-1----:R-:W-:-:S07]  /*33b0*/  DFMA R16, R8, R26, R16 ;  /* 0x0000001a0810722b */ /* 0x002fce0000000010 */
[----:B------:R-:W1:Y:S01]  /*33c0*/  @P2 LDC.64 R12, c[0x0][0x3d0] ;  /* 0x0000f400ff0c2b82 */ /* 0x000e620000000a00 */
[----:B------:R-:W2:Y:S08]  /*33d0*/  F2F.F32.F64 R35, R26 ;  /* 0x0000001a00237310 */ /* 0x000eb00000301000 */
[----:B------:R-:W3:Y:S01]  /*33e0*/  F2F.F32.F64 R10, R16 ;  /* 0x00000010000a7310 */ /* 0x000ee20000301000 */
[----:B------:R4:W-:Y:S01]  /*33f0*/  @P1 STG.E desc[UR4][R28.64], R33 ;  /* 0x000000211c001986 */ /* 0x0009e2000c101904 */
[----:B--2---:R-:W-:Y:S01]  /*3400*/  FFMA R35, R35, UR6, R0 ;  /* 0x0000000623237c23 */ /* 0x004fe20008000000 */
[----:B0-----:R-:W-:Y:S01]  /*3410*/  @P0 IMAD.WIDE.U32 R24, R11, 0x4, R24 ;  /* 0x000000040b180825 */ /* 0x001fe200078e0018 */
[----:B------:R-:W-:-:S03]  /*3420*/  IADD3 R3, PT, PT, R3, 0x4, RZ ;  /* 0x0000000403037810 */ /* 0x000fc60007ffe0ff */
[----:B---3--:R-:W-:Y:S01]  /*3430*/  FFMA R31, R10, UR6, R31 ;  /* 0x000000060a1f7c23 */ /* 0x008fe2000800001f */
[----:B-1----:R-:W-:Y:S01]  /*3440*/  @P2 IMAD.WIDE.U32 R12, R7, 0x4, R12 ;  /* 0x00000004070c2825 */ /* 0x002fe200078e000c */
[----:B------:R4:W-:Y:S04]  /*3450*/  @P0 STG.E desc[UR4][R24.64], R35 ;  /* 0x0000002318000986 */ /* 0x0009e8000c101904 */
[----:B------:R4:W-:Y:S01]  /*3460*/  @P2 STG.E desc[UR4][R12.64], R31 ;  /* 0x0000001f0c002986 */ /* 0x0009e2000c101904 */
[----:B------:R-:W-:Y:S01]  /*3470*/  ISETP.GE.AND P0, PT, R3, R15, PT ;  /* 0x0000000f0300720c */ /* 0x000fe20003f06270 */
[C---:B------:R-:W-:Y:S01]  /*3480*/  IMAD R11, R14.reuse, 0x4, R11 ;  /* 0x000000040e0b7824 */ /* 0x040fe200078e020b */
[C---:B------:R-:W-:Y:S02]  /*3490*/  LEA R23, R14.reuse, R23, 0x2 ;  /* 0x000000170e177211 */ /* 0x040fe400078e10ff */
[----:B------:R-:W-:-:S09]  /*34a0*/  LEA R7, R14, R7, 0x2 ;  /* 0x000000070e077211 */ /* 0x000fd200078e10ff */
[----:B----4-:R-:W-:Y:S05]  /*34b0*/  @!P0 BRA `(.L_x_34) ;  /* 0xfffffff800b88947 */ /* 0x010fea000383ffff */
[----:B------:R-:W-:Y:S05]  /*34c0*/  EXIT ;  /* 0x000000000000794d */ /* 0x000fea0003800000 */
.L_x_31:
[----:B------:R-:W-:-:S04]  /*34d0*/  LOP3.LUT R2, RZ, R2, RZ, 0x33, !PT ;  /* 0x00000002ff027212 */ /* 0x000fc800078e33ff */
[----:B------:R-:W-:-:S04]  /*34e0*/  IADD3 R2, PT, PT, -R23, UR6, R2 ;  /* 0x0000000617027c10 */ /* 0x000fc8000fffe102 */
[----:B------:R-:W-:-:S13]  /*34f0*/  LOP3.LUT P0, R2, R2, 0x3, RZ, 0xc0, !PT ;  /* 0x0000000302027812 */ /* 0x000fda000780c0ff */
[----:B------:R-:W-:Y:S05]  /*3500*/  @!P0 BRA `(.L_x_35) ;  /* 0x0000000000908947 */ /* 0x000fea0003800000 */
[----:B------:R-:W1:Y:S01]  /*3510*/  LDC R5, c[0x0][0x390] ;  /* 0x0000e400ff057b82 */ /* 0x000e620000000800 */
[----:B------:R-:W-:Y:S01]  /*3520*/  IMAD R23, R3, R13, R0 ;  /* 0x0000000d03177224 */ /* 0x000fe200078e0200 */
[----:B0-----:R-:W-:Y:S01]  /*3530*/  MOV R21, R7 ;  /* 0x0000000700157202 */ /* 0x001fe20000000f00 */
[----:B------:R-:W-:-:S05]  /*3540*/  IMAD.MOV R20, RZ, RZ, -R2 ;  /* 0x000000ffff147224 */ /* 0x000fca00078e0a02 */
[----:B------:R-:W0:Y:S08]  /*3550*/  LDC.64 R10, c[0x0][0x380] ;  /* 0x0000e000ff0a7b82 */ /* 0x000e300000000a00 */
[----:B------:R-:W2:Y:S02]  /*3560*/  LDC.64 R14, c[0x0][0x388] ;  /* 0x0000e200ff0e7b82 */ /* 0x000ea40000000a00 */
.L_x_36:
[----:B0-----:R-:W-:-:S04]  /*3570*/  IMAD.WIDE.U32 R2, R23, 0x4, R10 ;  /* 0x0000000417027825 */ /* 0x001fc800078e000a */
[----:B--2---:R-:W-:Y:S01]  /*3580*/  IMAD.WIDE.U32 R12, R23, 0x4, R14 ;  /* 0x00000004170c7825 */ /* 0x004fe200078e000e */
[----:B------:R-:W2:Y:S04]  /*3590*/  LDG.E.CONSTANT R25, desc[UR4][R2.64] ;  /* 0x0000000402197981 */ /* 0x000ea8000c1e9900 */
[----:B------:R1:W3:Y:S01]  /*35a0*/  LDG.E.CONSTANT R27, desc[UR4][R12.64] ;  /* 0x000000040c1b7981 */ /* 0x0002e2000c1e9900 */
[----:B------:R-:W-:Y:S01]  /*35b0*/  VIADD R21, R21, 0x1 ;  /* 0x0000000115157836 */ /* 0x000fe20000000000 */
[----:B------:R-:W-:Y:S01]  /*35c0*/  IADD3 R20, PT, PT, R20, 0x1, RZ ;  /* 0x0000000114147810 */ /* 0x000fe20007ffe0ff */
[----:B-1----:R-:W-:Y:S02]  /*35d0*/  IMAD.MOV.U32 R13, RZ, RZ, R5 ;  /* 0x000000ffff0d7224 */ /* 0x002fe400078e0005 */
[----:B--2--5:R-:W-:Y:S01]  /*35e0*/  FADD R4, R25, -R4 ;  /* 0x8000000419047221 */ /* 0x024fe20000000000 */
[----:B---3--:R-:W-:-:S04]  /*35f0*/  FADD R18, -R27, R22 ;  /* 0x000000161b127221 */ /* 0x008fc80000000100 */
[----:B------:R-:W-:Y:S02]  /*3600*/  FMNMX R4, RZ, R4, !PT ;  /* 0x00000004ff047209 */ /* 0x000fe40007800000 */
[----:B------:R-:W-:-:S04]  /*3610*/  FMNMX R19, RZ, R18, !PT ;  /* 0x00000012ff137209 */ /* 0x000fc80007800000 */
[----:B------:R-:W-:-:S04]  /*3620*/  FSETP.GT.AND P0, PT, R19, R4, PT ;  /* 0x000000041300720b */ /* 0x000fc80003f04000 */
[----:B------:R-:W-:Y:S02]  /*3630*/  FSEL R19, R19, RZ, P0 ;  /* 0x000000ff13137208 */ /* 0x000fe40000000000 */
[----:B------:R-:W-:-:S04]  /*3640*/  ISETP.GE.AND P0, PT, R21, R6, PT ;  /* 0x000000061500720c */ /* 0x000fc80003f06270 */
[----:B------:R-:W0:Y:S09]  /*3650*/  F2F.F64.F32 R18, R19 ;  /* 0x0000001300127310 */ /* 0x000e320000201800 */
[----:B------:R-:W1:Y:S01]  /*3660*/  @P0 LDC.64 R2, c[0x0][0x3d0] ;  /* 0x0000f400ff020b82 */ /* 0x000e620000000a00 */
[----:B0-----:R-:W-:-:S07]  /*3670*/  DFMA R16, R8, R16, R18 ;  /* 0x000000100810722b */ /* 0x001fce0000000012 */
[----:B------:R-:W0:Y:S01]  /*3680*/  @P0 LDC R4, c[0x0][0x39c] ;  /* 0x0000e700ff040b82 */ /* 0x000e220000000800 */
[----:B------:R-:W0:Y:S01]  /*3690*/  @P0 F2F.F32.F64 R29, R16 ;  /* 0x00000010001d0310 */ /* 0x000e220000301000 */
[----:B-1----:R-:W-:-:S04]  /*36a0*/  @P0 IMAD.WIDE.U32 R2, R23, 0x4, R2 ;  /* 0x0000000417020825 */ /* 0x002fc800078e0002 */
[----:B------:R-:W-:Y:S02]  /*36b0*/  IMAD.IADD R23, R23, 0x1, R13 ;  /* 0x0000000117177824 */ /* 0x000fe400078e020d */
[----:B0-----:R-:W-:Y:S01]  /*36c0*/  @P0 FFMA R29, -R29, R4, R22 ;  /* 0x000000041d1d0223 */ /* 0x001fe20000000116 */
[----:B------:R-:W-:Y:S02]  /*36d0*/  MOV R4, R25 ;  /* 0x0000001900047202 */ /* 0x000fe40000000f00 */
[----:B------:R-:W-:Y:S02]  /*36e0*/  MOV R22, R27 ;  /* 0x0000001b00167202 */ /* 0x000fe40000000f00 */
[----:B------:R3:W-:Y:S01]  /*36f0*/  @P0 STG.E desc[UR4][R2.64], R29 ;  /* 0x0000001d02000986 */ /* 0x0007e2000c101904 */
[----:B------:R-:W-:-:S13]  /*3700*/  ISETP.NE.AND P0, PT, R20, RZ, PT ;  /* 0x000000ff1400720c */ /* 0x000fda0003f05270 */
[----:B---3--:R-:W-:Y:S05]  /*3710*/  @P0 BRA `(.L_x_36) ;  /* 0xfffffffc00940947 */ /* 0x008fea000383ffff */
[----:B------:R-:W-:Y:S01]  /*3720*/  VIADD R3, R21, 0x1 ;  /* 0x0000000115037836 */ /* 0x000fe20000000000 */
[----:B------:R-:W-:Y:S01]  /*3730*/  MOV R22, R27 ;  /* 0x0000001b00167202 */ /* 0x000fe20000000f00 */
[----:B------:R-:W-:-:S07]  /*3740*/  IMAD.MOV.U32 R4, RZ, RZ, R25 ;  /* 0x000000ffff047224 */ /* 0x000fce00078e0019 */
.L_x_35:
[----:B------:R-:W1:Y:S02]  /*3750*/  LDC R2, c[0x0][0x394] ;  /* 0x0000e500ff027b82 */ /* 0x000e640000000800 */
[----:B-1----:R-:W-:-:S04]  /*3760*/  IADD3 R2, PT, PT, -R7, -0x2, R2 ;  /* 0xfffffffe07027810 */ /* 0x002fc80007ffe102 */
[----:B------:R-:W-:-:S13]  /*3770*/  ISETP.GE.U32.AND P0, PT, R2, 0x3, PT ;  /* 0x000000030200780c */ /* 0x000fda0003f06070 */
[----:B------:R-:W-:Y:S05]  /*3780*/  @!P0 EXIT ;  /* 0x000000000000894d */ /* 0x000fea0003800000 */
[----:B------:R-:W1:Y:S01]  /*3790*/  LDC.64 R14, c[0x0][0x380] ;  /* 0x0000e000ff0e7b82 */ /* 0x000e620000000a00 */
[C---:B------:R-:W-:Y:S01]  /*37a0*/  IADD3 R5, PT, PT, R3.reuse, 0x2, RZ ;  /* 0x0000000203057810 */ /* 0x040fe20007ffe0ff */
[CC--:B------:R-:W-:Y:S02]  /*37b0*/  IMAD R27, R3.reuse, R13.reuse, R13 ;  /* 0x0000000d031b7224 */ /* 0x0c0fe400078e020d */
[----:B------:R-:W-:Y:S02]  /*37c0*/  VIADD R7, R3, 0x3 ;  /* 0x0000000303077836 */ /* 0x000fe40000000000 */
[-CC-:B------:R-:W-:Y:S01]  /*37d0*/  IMAD R5, R5, R13.reuse, R0.reuse ;  /* 0x0000000d05057224 */ /* 0x180fe200078e0200 */
[----:B------:R-:W-:Y:S01]  /*37e0*/  IADD3 R27, PT, PT, R27, R0, RZ ;  /* 0x000000001b1b7210 */ /* 0x000fe20007ffe0ff */
[----:B0-----:R-:W0:Y:S01]  /*37f0*/  LDC.64 R18, c[0x0][0x388] ;  /* 0x0000e200ff127b82 */ /* 0x001e220000000a00 */
[-CC-:B------:R-:W-:Y:S02]  /*3800*/  IMAD R7, R7, R13.reuse, R0.reuse ;  /* 0x0000000d07077224 */ /* 0x180fe400078e0200 */
[----:B------:R-:W-:-:S05]  /*3810*/  IMAD R11, R3, R13, R0 ;  /* 0x0000000d030b7224 */ /* 0x000fca00078e0200 */
[----:B------:R-:W2:Y:S02]  /*3820*/  LDC.64 R20, c[0x0][0x390] ;  /* 0x0000e400ff147b82 */ /* 0x000ea40000000a00 */
.L_x_37:
[----:B-1----:R-:W-:-:S04]  /*3830*/  IMAD.WIDE.U32 R12, R11, 0x4, R14 ;  /* 0x000000040b0c7825 */ /* 0x002fc800078e000e */
[----:B0-----:R-:W-:Y:S02]  /*3840*/  IMAD.WIDE.U32 R28, R11, 0x4, R18 ;  /* 0x000000040b1c7825 */ /* 0x001fe400078e0012 */
[----:B------:R-:W3:Y:S04]  /*3850*/  LDG.E.CONSTANT R13, desc[UR4][R12.64] ;  /* 0x000000040c0d7981 */ /* 0x000ee8000c1e9900 */
[----:B------:R-:W4:Y:S01]  /*3860*/  LDG.E.CONSTANT R29, desc[UR4][R28.64] ;  /* 0x000000041c1d7981 */ /* 0x000f22000c1e9900 */
[----:B------:R-:W-:-:S04]  /*3870*/  IMAD.WIDE.U32 R30, R27, 0x4, R14 ;  /* 0x000000041b1e7825 */ /* 0x000fc800078e000e */
[--C-:B------:R-:W-:Y:S01]  /*3880*/  IMAD.WIDE.U32 R24, R27, 0x4, R18.reuse ;  /* 0x000000041b187825 */ /* 0x100fe200078e0012 */
[----:B------:R0:W2:Y:S03]  /*3890*/  LDG.E.CONSTANT R2, desc[UR4][R30.64] ;  /* 0x000000041e027981 */ /* 0x0000a6000c1e9900 */
[----:B0-----:R-:W-:-:S06]  /*38a0*/  IMAD.WIDE.U32 R30, R5, 0x4, R18 ;  /* 0x00000004051e7825 */ /* 0x001fcc00078e0012 */
[----:B------:R-:W2:Y:S01]  /*38b0*/  LDG.E.CONSTANT R31, desc[UR4][R30.64] ;  /* 0x000000041e1f7981 */ /* 0x000ea2000c1e9900 */
[----:B---3-5:R-:W-:Y:S01]  /*38c0*/  FADD R4, R13, -R4 ;  /* 0x800000040d047221 */ /* 0x028fe20000000000 */
[----:B----4-:R-:W-:-:S04]  /*38d0*/  FADD R0, -R29, R22 ;  /* 0x000000161d007221 */ /* 0x010fc80000000100 */
[----:B------:R-:W-:Y:S02]  /*38e0*/  FMNMX R4, RZ, R4, !PT ;  /* 0x00000004ff047209 */ /* 0x000fe40007800000 */
[----:B------:R-:W-:Y:S02]  /*38f0*/  FMNMX R23, RZ, R0, !PT ;  /* 0x00000000ff177209 */ /* 0x000fe40007800000 */
[----:B------:R0:W3:Y:S02]  /*3900*/  LDG.E.CONSTANT R0, desc[UR4][R24.64] ;  /* 0x0000000418007981 */ /* 0x0000e4000c1e9900 */
[----:B------:R-:W-:-:S04]  /*3910*/  FSETP.GT.AND P0, PT, R23, R4, PT ;  /* 0x000000041700720b */ /* 0x000fc80003f04000 */
[----:B------:R-:W-:Y:S02]  /*3920*/  FSEL R4, R23, RZ, P0 ;  /* 0x000000ff17047208 */ /* 0x000fe40000000000 */
[----:B------:R-:W-:Y:S02]  /*3930*/  ISETP.GE.AND P0, PT, R3, R6, PT ;  /* 0x000000060300720c */ /* 0x000fe40003f06270 */
[----:B------:R-:W1:Y:S11]  /*3940*/  F2F.F64.F32 R32, R4 ;  /* 0x0000000400207310 */ /* 0x000e760000201800 */
[----:B------:R-:W4:Y:S01]  /*3950*/  @P0 LDC R37, c[0x0][0x39c] ;  /* 0x0000e700ff250b82 */ /* 0x000f220000000800 */
[----:B-1----:R-:W-:-:S06]  /*3960*/  DFMA R16, R8, R16, R32 ;  /* 0x000000100810722b */ /* 0x002fcc0000000020 */
[----:B------:R-:W4:Y:S01]  /*3970*/  @P0 F2F.F32.F64 R23, R16 ;  /* 0x0000001000170310 */ /* 0x000f220000301000 */
[----:B------:R-:W-:-:S06]  /*3980*/  IMAD.WIDE.U32 R32, R5, 0x4, R14 ;  /* 0x0000000405207825 */ /* 0x000fcc00078e000e */
[----:B------:R-:W3:Y:S01]  /*3990*/  LDG.E.CONSTANT R33, desc[UR4][R32.64] ;  /* 0x0000000420217981 */ /* 0x000ee2000c1e9900 */
[----:B----4-:R-:W-:Y:S02]  /*39a0*/  @P0 FFMA R37, -R23, R37, R22 ;  /* 0x0000002517250223 */ /* 0x010fe40000000116 */
[----:B------:R-:W1:Y:S01]  /*39b0*/  @P0 LDC.64 R22, c[0x0][0x3d0] ;  /* 0x0000f400ff160b82 */ /* 0x000e620000000a00 */
[----:B0-----:R-:W-:-:S05]  /*39c0*/  IMAD.WIDE.U32 R24, R7, 0x4, R14 ;  /* 0x0000000407187825 */ /* 0x001fca00078e000e */
[----:B------:R0:W4:Y:S01]  /*39d0*/  LDG.E.CONSTANT R4, desc[UR4][R24.64] ;  /* 0x0000000418047981 */ /* 0x000122000c1e9900 */
[----:B-1----:R-:W-:-:S04]  /*39e0*/  @P0 IMAD.WIDE.U32 R34, R11, 0x4, R22 ;  /* 0x000000040b220825 */ /* 0x002fc800078e0016 */
[----:B------:R-:W-:-:S06]  /*39f0*/  IMAD.WIDE.U32 R22, R7, 0x4, R18 ;  /* 0x0000000407167825 */ /* 0x000fcc00078e0012 */
[----:B------:R1:W4:Y:S01]  /*3a00*/  LDG.E.CONSTANT R22, desc[UR4][R22.64] ;  /* 0x0000000416167981 */ /* 0x000322000c1e9900 */
[----:B--2---:R-:W-:-:S05]  /*3a10*/  FADD R13, -R13, R2 ;  /* 0x000000020d0d7221 */ /* 0x004fca0000000100 */
[----:B------:R-:W-:Y:S01]  /*3a20*/  FMNMX R13, RZ, R13, !PT ;  /* 0x0000000dff0d7209 */ /* 0x000fe20007800000 */
[----:B------:R2:W-:Y:S02]  /*3a30*/  @P0 STG.E desc[UR4][R34.64], R37 ;  /* 0x0000002522000986 */ /* 0x0005e4000c101904 */
[----:B--2---:R-:W-:-:S04]  /*3a40*/  IADD3 R35, PT, PT, R3, 0x2, RZ ;  /* 0x0000000203237810 */ /* 0x004fc80007ffe0ff */
[----:B------:R-:W-:Y:S01]  /*3a50*/  ISETP.GE.AND P2, PT, R35, R6, PT ;  /* 0x000000062300720c */ /* 0x000fe20003f46270 */
[----:B------:R-:W-:Y:S02]  /*3a60*/  VIADD R35, R3, 0x3 ;  /* 0x0000000303237836 */ /* 0x000fe40000000000 */
[----:B------:R-:W-:Y:S02]  /*3a70*/  IMAD R11, R20, 0x4, R11 ;  /* 0x00000004140b7824 */ /* 0x000fe400078e020b */
[----:B---3--:R-:W-:-:S05]  /*3a80*/  FADD R10, R29, -R0 ;  /* 0x800000001d0a7221 */ /* 0x008fca0000000000 */
[----:B------:R-:W-:-:S04]  /*3a90*/  FMNMX R10, RZ, R10, !PT ;  /* 0x0000000aff0a7209 */ /* 0x000fc80007800000 */
[----:B------:R-:W-:Y:S01]  /*3aa0*/  FSETP.GT.AND P0, PT, R10, R13, PT ;  /* 0x0000000d0a00720b */ /* 0x000fe20003f04000 */
[----:B------:R-:W-:-:S03]  /*3ab0*/  VIADD R13, R3, 0x1 ;  /* 0x00000001030d7836 */ /* 0x000fc60000000000 */
[----:B------:R-:W-:Y:S02]  /*3ac0*/  FSEL R10, R10, RZ, P0 ;  /* 0x000000ff0a0a7208 */ /* 0x000fe40000000000 */
[----:B------:R-:W-:Y:S02]  /*3ad0*/  ISETP.GE.AND P1, PT, R13, R6, PT ;  /* 0x000000060d00720c */ /* 0x000fe40003f26270 */
[----:B------:R-:W2:Y:S11]  /*3ae0*/  F2F.F64.F32 R12, R10 ;  /* 0x0000000a000c7310 */ /* 0x000eb60000201800 */
[----:B0-----:R-:W0:Y:S01]  /*3af0*/  @P1 LDC R24, c[0x0][0x39c] ;  /* 0x0000e700ff181b82 */ /* 0x001e220000000800 */
[----:B--2---:R-:W-:Y:S01]  /*3b00*/  DFMA R12, R8, R16, R12 ;  /* 0x00000010080c722b */ /* 0x004fe2000000000c */
[----:B------:R-:W-:Y:S01]  /*3b10*/  FADD R16, R0, -R31 ;  /* 0x8000001f00107221 */ /* 0x000fe20000000000 */
[----:B------:R-:W-:-:S04]  /*3b20*/  FADD R2, -R2, R33 ;  /* 0x0000002102027221 */ /* 0x000fc80000000100 */
[----:B------:R-:W-:Y:S02]  /*3b30*/  FMNMX R17, RZ, R16, !PT ;  /* 0x00000010ff117209 */ /* 0x000fe40007800000 */
[----:B------:R-:W-:-:S04]  /*3b40*/  FMNMX R2, RZ, R2, !PT ;  /* 0x00000002ff027209 */ /* 0x000fc80007800000 */
[C---:B------:R-:W-:Y:S02]  /*3b50*/  FSETP.GT.AND P0, PT, R17.reuse, R2, PT ;  /* 0x000000021100720b */ /* 0x040fe40003f04000 */
[----:B------:R-:W0:Y:S02]  /*3b60*/  @P1 F2F.F32.F64 R2, R12 ;  /* 0x0000000c00021310 */ /* 0x000e240000301000 */
[----:B-1----:R-:W-:Y:S02]  /*3b70*/  FSEL R23, R17, RZ, P0 ;  /* 0x000000ff11177208 */ /* 0x002fe40000000000 */
[----:B------:R-:W1:Y:S01]  /*3b80*/  @P1 LDC.64 R16, c[0x0][0x3d0] ;  /* 0x0000f400ff101b82 */ /* 0x000e620000000a00 */
[----:B----4-:R-:W-:Y:S01]  /*3b90*/  FADD R33, -R33, R4 ;  /* 0x0000000421217221 */ /* 0x010fe20000000100 */
[----:B0-----:R-:W-:Y:S02]  /*3ba0*/  @P1 FFMA R29, -R2, R24, R29 ;  /* 0x00000018021d1223 */ /* 0x001fe4000000011d */
[----:B------:R0:W2:Y:S02]  /*3bb0*/  F2F.F64.F32 R24, R23 ;  /* 0x0000001700187310 */ /* 0x0000a40000201800 */
[----:B------:R-:W-:-:S02]  /*3bc0*/  FMNMX R33, RZ, R33, !PT ;  /* 0x00000021ff217209 */ /* 0x000fc40007800000 */
[----:B0-----:R-:W0:Y:S01]  /*3bd0*/  @P2 LDC R23, c[0x0][0x39c] ;  /* 0x0000e700ff172b82 */ /* 0x001e220000000800 */
[----:B------:R-:W-:Y:S01]  /*3be0*/  FADD R2, R31, -R22 ;  /* 0x800000161f027221 */ /* 0x000fe20000000000 */
[----:B--2---:R-:W-:-:S04]  /*3bf0*/  DFMA R24, R8, R12, R24 ;  /* 0x0000000c0818722b */ /* 0x004fc80000000018 */
[----:B------:R-:W-:-:S04]  /*3c00*/  FMNMX R2, RZ, R2, !PT ;  /* 0x00000002ff027209 */ /* 0x000fc80007800000 */
[C---:B------:R-:W-:Y:S02]  /*3c10*/  FSETP.GT.AND P0, PT, R2.reuse, R33, PT ;  /* 0x000000210200720b */ /* 0x040fe40003f04000 */
[----:B------:R-:W0:Y:S02]  /*3c20*/  @P2 F2F.F32.F64 R33, R24 ;  /* 0x0000001800212310 */ /* 0x000e240000301000 */
[----:B------:R-:W-:Y:S01]  /*3c30*/  FSEL R2, R2, RZ, P0 ;  /* 0x000000ff02027208 */ /* 0x000fe20000000000 */
[----:B-1----:R-:W-:Y:S01]  /*3c40*/  @P1 IMAD.WIDE.U32 R12, R27, 0x4, R16 ;  /* 0x000000041b0c1825 */ /* 0x002fe200078e0010 */
[----:B------:R-:W-:Y:S02]  /*3c50*/  ISETP.GE.AND P0, PT, R35, R6, PT ;  /* 0x000000062300720c */ /* 0x000fe40003f06270 */
[----:B------:R-:W1:Y:S02]  /*3c60*/  @P2 LDC.64 R34, c[0x0][0x3d0] ;  /* 0x0000f400ff222b82 */ /* 0x000e640000000a00 */
[----:B------:R-:W2:Y:S01]  /*3c70*/  F2F.F64.F32 R16, R2 ;  /* 0x0000000200107310 */ /* 0x000ea20000201800 */
[----:B0-----:R-:W-:-:S08]  /*3c80*/  @P2 FFMA R0, -R33, R23, R0 ;  /* 0x0000001721002223 */ /* 0x001fd00000000100 */
[----:B------:R-:W0:Y:S08]  /*3c90*/  @P0 LDC R23, c[0x0][0x39c] ;  /* 0x0000e700ff170b82 */ /* 0x000e300000000800 */
[----:B------:R-:W3:Y:S01]  /*3ca0*/  @P0 LDC.64 R32, c[0x0][0x3d0] ;  /* 0x0000f400ff200b82 */ /* 0x000ee20000000a00 */
[----:B--2---:R-:W-:-:S06]  /*3cb0*/  DFMA R16, R8, R24, R16 ;  /* 0x000000180810722b */ /* 0x004fcc0000000010 */
[----:B------:R-:W0:Y:S01]  /*3cc0*/  @P0 F2F.F32.F64 R10, R16 ;  /* 0x00000010000a0310 */ /* 0x000e220000301000 */
[----:B-1----:R-:W-:Y:S01]  /*3cd0*/  @P2 IMAD.WIDE.U32 R34, R5, 0x4, R34 ;  /* 0x0000000405222825 */ /* 0x002fe200078e0022 */
[----:B------:R-:W-:Y:S01]  /*3ce0*/  IADD3 R3, PT, PT, R3, 0x4, RZ ;  /* 0x0000000403037810 */ /* 0x000fe20007ffe0ff */
[----:B------:R4:W-:Y:S04]  /*3cf0*/  @P1 STG.E desc[UR4][R12.64], R29 ;  /* 0x0000001d0c001986 */ /* 0x0009e8000c101904 */
[----:B------:R4:W-:Y:S01]  /*3d00*/  @P2 STG.E desc[UR4][R34.64], R0 ;  /* 0x0000000022002986 */ /* 0x0009e2000c101904 */
[----:B0-----:R-:W-:Y:S01]  /*3d10*/  @P0 FFMA R31, -R10, R23, R31 ;  /* 0x000000170a1f0223 */ /* 0x001fe2000000011f */
[----:B---3--:R-:W-:-:S05]  /*3d20*/  @P0 IMAD.WIDE.U32 R32, R7, 0x4, R32 ;  /* 0x0000000407200825 */ /* 0x008fca00078e0020 */
[----:B------:R4:W-:Y:S01]  /*3d30*/  @P0 STG.E desc[UR4][R32.64], R31 ;  /* 0x0000001f20000986 */ /* 0x0009e2000c101904 */
[----:B------:R-:W-:Y:S01]  /*3d40*/  ISETP.GE.AND P0, PT, R3, R21, PT ;  /* 0x000000150300720c */ /* 0x000fe20003f06270 */
[C---:B------:R-:W-:Y:S01]  /*3d50*/  IMAD R5, R20.reuse, 0x4, R5 ;  /* 0x0000000414057824 */ /* 0x040fe200078e0205 */
[C---:B------:R-:W-:Y:S02]  /*3d60*/  LEA R27, R20.reuse, R27, 0x2 ;  /* 0x0000001b141b7211 */ /* 0x040fe400078e10ff */
[----:B------:R-:W-:-:S09]  /*3d70*/  LEA R7, R20, R7, 0x2 ;  /* 0x0000000714077211 */ /* 0x000fd200078e10ff */
[----:B----4-:R-:W-:Y:S05]  /*3d80*/  @!P0 BRA `(.L_x_37) ;  /* 0xfffffff800a88947 */ /* 0x010fea000383ffff */
[----:B------:R-:W-:Y:S05]  /*3d90*/  EXIT ;  /* 0x000000000000794d */ /* 0x000fea0003800000 */
        .weak           $__internal_0_$__cuda_sm20_dblrcp_rn_slowpath_v3
        .type           $__internal_0_$__cuda_sm20_dblrcp_rn_slowpath_v3,@function
        .size           $__internal_0_$__cuda_sm20_dblrcp_rn_slowpath_v3,(.L_x_85 - $__internal_0_$__cuda_sm20_dblrcp_rn_slowpath_v3)
$__internal_0_$__cuda_sm20_dblrcp_rn_slowpath_v3:
[----:B------:R-:W-:Y:S01]  /*3da0*/  IMAD.MOV.U32 R8, RZ, RZ, R10 ;  /* 0x000000ffff087224 */ /* 0x000fe200078e000a */
[----:B------:R-:W-:-:S06]  /*3db0*/  MOV R9, R11 ;  /* 0x0000000b00097202 */ /* 0x000fcc0000000f00 */
[----:B------:R-:W-:-:S14]  /*3dc0*/  DSETP.GTU.AND P0, PT, |R8|, +INF , PT ;  /* 0x7ff000000800742a */ /* 0x000fdc0003f0c200 */
[----:B------:R-:W-:Y:S05]  /*3dd0*/  @P0 BRA `(.L_x_38) ;  /* 0x00000000007c0947 */ /* 0x000fea0003800000 */
[----:B------:R-:W-:-:S05]  /*3de0*/  LOP3.LUT R3, R11, 0x7fffffff, RZ, 0xc0, !PT ;  /* 0x7fffffff0b037812 */ /* 0x000fca00078ec0ff */
[----:B------:R-:W-:-:S05]  /*3df0*/  VIADD R5, R3, 0xffffffff ;  /* 0xffffffff03057836 */ /* 0x000fca0000000000 */
[----:B------:R-:W-:-:S13]  /*3e00*/  ISETP.GE.U32.AND P0, PT, R5, 0x7fefffff, PT ;  /* 0x7fefffff0500780c */ /* 0x000fda0003f06070 */
[----:B------:R-:W-:Y:S02]  /*3e10*/  @P0 LOP3.LUT R11, R9, 0x7ff00000, RZ, 0x3c, !PT ;  /* 0x7ff00000090b0812 */ /* 0x000fe400078e3cff */
[----:B------:R-:W-:Y:S01]  /*3e20*/  @P0 MOV R10, RZ ;  /* 0x000000ff000a0202 */ /* 0x000fe20000000f00 */
[----:B------:R-:W-:Y:S06]  /*3e30*/  @P0 BRA `(.L_x_39) ;  /* 0x00000000006c0947 */ /* 0x000fec0003800000 */
[----:B------:R-:W-:-:S13]  /*3e40*/  ISETP.GE.U32.AND P0, PT, R3, 0x1000001, PT ;  /* 0x010000010300780c */ /* 0x000fda0003f06070 */
[----:B------:R-:W-:Y:S05]  /*3e50*/  @!P0 BRA `(.L_x_40) ;  /* 0x0000000000348947 */ /* 0x000fea0003800000 */
[----:B------:R-:W-:Y:S01]  /*3e60*/  VIADD R11, R9, 0xc0200000 ;  /* 0xc0200000090b7836 */ /* 0x000fe20000000000 */
[----:B------:R-:W-:-:S03]  /*3e70*/  MOV R10, R8 ;  /* 0x00000008000a7202 */ /* 0x000fc60000000f00 */
[----:B------:R-:W0:Y:S03]  /*3e80*/  MUFU.RCP64H R13, R11 ;  /* 0x0000000b000d7308 */ /* 0x000e260000001800 */
[----:B0-----:R-:W-:-:S08]  /*3e90*/  DFMA R14, -R10, R12, 1 ;  /* 0x3ff000000a0e742b */ /* 0x001fd0000000010c */
[----:B------:R-:W-:-:S08]  /*3ea0*/  DFMA R14, R14, R14, R14 ;  /* 0x0000000e0e0e722b */ /* 0x000fd0000000000e */
[----:B------:R-:W-:-:S08]  /*3eb0*/  DFMA R14, R12, R14, R12 ;  /* 0x0000000e0c0e722b */ /* 0x000fd0000000000c */
[----:B------:R-:W-:-:S08]  /*3ec0*/  DFMA R12, -R10, R14, 1 ;  /* 0x3ff000000a0c742b */ /* 0x000fd0000000010e */
[----:B------:R-:W-:-:S08]  /*3ed0*/  DFMA R12, R14, R12, R14 ;  /* 0x0000000c0e0c722b */ /* 0x000fd0000000000e */
[----:B------:R-:W-:-:S08]  /*3ee0*/  DMUL R12, R12, 2.2250738585072013831e-308 ;  /* 0x001000000c0c7828 */ /* 0x000fd00000000000 */
[----:B------:R-:W-:-:S08]  /*3ef0*/  DFMA R8, -R8, R12, 1 ;  /* 0x3ff000000808742b */ /* 0x000fd0000000010c */
[----:B------:R-:W-:-:S08]  /*3f00*/  DFMA R8, R8, R8, R8 ;  /* 0x000000080808722b */ /* 0x000fd00000000008 */
[----:B------:R-:W-:Y:S01]  /*3f10*/  DFMA R10, R12, R8, R12 ;  /* 0x000000080c0a722b */ /* 0x000fe2000000000c */
[----:B------:R-:W-:Y:S10]  /*3f20*/  BRA `(.L_x_39) ;  /* 0x0000000000307947 */ /* 0x000ff40003800000 */
.L_x_40:
[----:B------:R-:W-:Y:S01]  /*3f30*/  DMUL R8, R8, 8.11296384146066816958e+31 ;  /* 0x4690000008087828 */ /* 0x000fe20000000000 */
[----:B------:R-:W-:-:S05]  /*3f40*/  IMAD.MOV.U32 R10, RZ, RZ, R12 ;  /* 0x000000ffff0a7224 */ /* 0x000fca00078e000c */
[----:B------:R-:W0:Y:S02]  /*3f50*/  MUFU.RCP64H R11, R9 ;  /* 0x00000009000b7308 */ /* 0x000e240000001800 */
[----:B0-----:R-:W-:-:S08]  /*3f60*/  DFMA R12, -R8, R10, 1 ;  /* 0x3ff00000080c742b */ /* 0x001fd0000000010a */
[----:B------:R-:W-:-:S08]  /*3f70*/  DFMA R12, R12, R12, R12 ;  /* 0x0000000c0c0c722b */ /* 0x000fd0000000000c */
[----:B------:R-:W-:-:S08]  /*3f80*/  DFMA R12, R10, R12, R10 ;  /* 0x0000000c0a0c722b */ /* 0x000fd0000000000a */
[----:B------:R-:W-:-:S08]  /*3f90*/  DFMA R10, -R8, R12, 1 ;  /* 0x3ff00000080a742b */ /* 0x000fd0000000010c */
[----:B------:R-:W-:-:S08]  /*3fa0*/  DFMA R10, R12, R10, R12 ;  /* 0x0000000a0c0a722b */ /* 0x000fd0000000000c */
[----:B------:R-:W-:Y:S01]  /*3fb0*/  DMUL R10, R10, 8.11296384146066816958e+31 ;  /* 0x469000000a0a7828 */ /* 0x000fe20000000000 */
[----:B------:R-:W-:Y:S10]  /*3fc0*/  BRA `(.L_x_39) ;  /* 0x0000000000087947 */ /* 0x000ff40003800000 */
.L_x_38:
[----:B------:R-:W-:Y:S02]  /*3fd0*/  LOP3.LUT R11, R9, 0x80000, RZ, 0xfc, !PT ;  /* 0x00080000090b7812 */ /* 0x000fe400078efcff */
[----:B------:R-:W-:-:S07]  /*3fe0*/  MOV R10, R8 ;  /* 0x00000008000a7202 */ /* 0x000fce0000000f00 */
.L_x_39:
[----:B------:R-:W-:Y:S01]  /*3ff0*/  IMAD.MOV.U32 R8, RZ, RZ, R6 ;  /* 0x000000ffff087224 */ /* 0x000fe200078e0006 */
[----:B------:R-:W-:-:S04]  /*4000*/  MOV R9, 0x0 ;  /* 0x0000000000097802 */ /* 0x000fc80000000f00 */
[----:B------:R-:W-:Y:S05]  /*4010*/  RET.REL.NODEC R8 `(safezonestop_many_series_one_param_time_major_f32) ;  /* 0xffffffbc08f87950 */ /* 0x000fea0003c3ffff */
.L_x_41:
[----:B------:R-:W-:-:S00]  /*4020*/  BRA `(.L_x_41) ;  /* 0xfffffffc00fc7947 */ /* 0x000fc0000383ffff */
[----:B------:R-:W-:-:S00]  /*4030*/  NOP ;  /* 0x0000000000007918 */ /* 0x000fc00000000000 */
        /* <DEDUP_REMOVED lines=12> */
.L_x_85:


//--------------------- .text.safezonestop_batch_f32 --------------------------
	.section	.text.safezonestop_batch_f32,"ax",@progbits
	.align	128
        .global         safezonestop_batch_f32
        .type           safezonestop_batch_f32,@function
        .size           safezonestop_batch_f32,(.L_x_86 - safezonestop_batch_f32)
        .other          safezonestop_batch_f32,@"STO_CUDA_ENTRY STV_DEFAULT"
safezonestop_batch_f32:
.text.safezonestop_batch_f32:
[----:B------:R-:W-:Y:S01]  /*0000*/  LDC R1, c[0x0][0x37c] ;  /* 0x0000df00ff017b82 */ /* 0x000fe20000000800 */
[----:B------:R-:W0:Y:S01]  /*0010*/  S2R R3, SR_CTAID.Y ;  /* 0x0000000000037919 */ /* 0x000e220000002600 */
[----:B------:R-:W0:Y:S01]  /*0020*/  LDCU UR4, c[0x0][0x3b8] ;  /* 0x00007700ff0477ac */ /* 0x000e220008000800 */
[----:B------:R-:W1:Y:S01]  /*0030*/  S2R R0, SR_TID.X ;  /* 0x0000000000007919 */ /* 0x000e620000002100 */
[----:B------:R-:W2:Y:S01]  /*0040*/  LDCU UR5, c[0x0][0x39c] ;  /* 0x00007380ff0577ac */ /* 0x000ea20008000800 */
[----:B0-----:R-:W-:-:S04]  /*0050*/  ISETP.GE.AND P0, PT, R3, UR4, PT ;  /* 0x0000000403007c0c */ /* 0x001fc8000bf06270 */
[----:B-1----:R-:W-:Y:S01]  /*0060*/  ISETP.NE.OR P0, PT, R0, RZ, P0 ;  /* 0x000000ff0000720c */ /* 0x002fe20000705670 */
[----:B--2---:R-:W-:-:S12]  /*0070*/  IMAD.U32 R0, RZ, RZ, UR5 ;  /* 0x00000005ff007e24 */ /* 0x004fd8000f8e00ff */
[----:B------:R-:W-:Y:S05]  /*0080*/  @P0 EXIT ;  /* 0x000000000000094d */ /* 0x000fea0003800000 */
[----:B------:R-:W0:Y:S01]  /*0090*/  LDC.64 R6, c[0x0][0x3a0] ;  /* 0x0000e800ff067b82 */ /* 0x000e220000000a00 */
[----:B------:R-:W1:Y:S07]  /*00a0*/  LDCU.64 UR4, c[0x0][0x358] ;  /* 0x00006b00ff0477ac */ /* 0x000e6e0008000a00 */
[----:B------:R-:W2:Y:S08]  /*00b0*/  LDC.64 R12, c[0x0][0x3b0] ;  /* 0x0000ec00ff0c7b82 */ /* 0x000eb00000000a00 */
[----:B------:R-:W3:Y:S01]  /*00c0*/  LDC.64 R8, c[0x0][0x3a8] ;  /* 0x0000ea00ff087b82 */ /* 0x000ee20000000a00 */
[----:B0-----:R-:W-:-:S07]  /*00d0*/  IMAD.WIDE.U32 R6, R3, 0x4, R6 ;  /* 0x0000000403067825 */ /* 0x001fce00078e0006 */
[----:B------:R-:W0:Y:S01]  /*00e0*/  LDC.64 R10, c[0x0][0x398] ;  /* 0x0000e600ff0a7b82 */ /* 0x000e220000000a00 */
[----:B-1----:R-:W4:Y:S01]  /*00f0*/  LDG.E.CONSTANT R2, desc[UR4][R6.64] ;  /* 0x0000000406027981 */ /* 0x002f22000c1e9900 */
[----:B--2---:R-:W-:-:S05]  /*0100*/  IMAD.WIDE.U32 R12, R3, 0x4, R12 ;  /* 0x00000004030c7825 */ /* 0x004fca00078e000c */
[----:B------:R-:W4:Y:S01]  /*0110*/  LDG.E.CONSTANT R5, desc[UR4][R12.64] ;  /* 0x000000040c057981 */ /* 0x000f22000c1e9900 */
[----:B---3--:R-:W-:-:S05]  /*0120*/  IMAD.WIDE.U32 R8, R3, 0x4, R8 ;  /* 0x0000000403087825 */ /* 0x008fca00078e0008 */
[----:B------:R1:W5:Y:S01]  /*0130*/  LDG.E.CONSTANT R4, desc[UR4][R8.64] ;  /* 0x0000000408047981 */ /* 0x000362000c1e9900 */
[-C--:B0-----:R-:W-:Y:S02]  /*0140*/  ISETP.LT.AND P1, PT, R11, R10.reuse, PT ;  /* 0x0000000a0b00720c */ /* 0x081fe40003f21270 */
[----:B----4-:R-:W-:-:S04]  /*0150*/  VIMNMX3 R14, R2, R10, R5, PT ;  /* 0x0000000a020e720f */ /* 0x010fc80003800105 */
[----:B------:R-:W-:-:S04]  /*0160*/  ISETP.GT.AND P0, PT, R14, RZ, PT ;  /* 0x000000ff0e00720c */ /* 0x000fc80003f04270 */
[----:B------:R-:W-:-:S13]  /*0170*/  ISETP.GT.AND P0, PT, R11, -0x1, P0 ;  /* 0xffffffff0b00780c */ /* 0x000fda0000704270 */
[----:B-1----:R-:W-:Y:S05]  /*0180*/  @P0 BRA P1, `(.L_x_42) ;  /* 0x0000000400240947 */ /* 0x002fea0000800000 */
[----:B------:R-:W-:-:S13]  /*0190*/  ISETP.GE.AND P0, PT, R10, 0x1, PT ;  /* 0x000000010a00780c */ /* 0x000fda0003f06270 */
[----:B------:R-:W-:Y:S05]  /*01a0*/  @!P0 EXIT ;  /* 0x000000000000894d */ /* 0x000fea0003800000 */
[C---:B------:R-:W-:Y:S01]  /*01b0*/  ISETP.GE.U32.AND P1, PT, R10.reuse, 0x8, PT ;  /* 0x000000080a00780c */ /* 0x040fe20003f26070 */
[----:B------:R-:W-:Y:S01]  /*01c0*/  IMAD R3, R3, R10, RZ ;  /* 0x0000000a03037224 */ /* 0x000fe200078e02ff */
[----:B------:R-:W-:Y:S01]  /*01d0*/  LOP3.LUT R8, R10, 0x7, RZ, 0xc0, !PT ;  /* 0x000000070a087812 */ /* 0x000fe200078ec0ff */
[----:B------:R-:W-:-:S03]  /*01e0*/  IMAD.MOV.U32 R0, RZ, RZ, RZ ;  /* 0x000000ffff007224 */ /* 0x000fc600078e00ff */
[----:B------:R-:W-:-:S07]  /*01f0*/  ISETP.NE.AND P0, PT, R8, RZ, PT ;  /* 0x000000ff0800720c */ /* 0x000fce0003f05270 */
[----:B------:R-:W-:Y:S06]  /*0200*/  @!P1 BRA `(.L_x_43) ;  /* 0x0000000000589947 */ /* 0x000fec0003800000 */
[----:B-----5:R-:W0:Y:S01]  /*0210*/  LDC.64 R4, c[0x0][0x3d8] ;  /* 0x0000f600ff047b82 */ /* 0x020e220000000a00 */
[----:B------:R-:W-:Y:S01]  /*0220*/  LOP3.LUT R0, R10, 0x7ffffff8, RZ, 0xc0, !PT ;  /* 0x7ffffff80a007812 */ /* 0x000fe200078ec0ff */
[----:B------:R-:W-:-:S04]  /*0230*/  IMAD.MOV.U32 R9, RZ, RZ, 0x7fffffff ;  /* 0x7fffffffff097424 */ /* 0x000fc800078e00ff */
[----:B------:R-:W-:Y:S02]  /*0240*/  IMAD.MOV R2, RZ, RZ, -R0 ;  /* 0x000000ffff027224 */ /* 0x000fe400078e0a00 */
[----:B0-----:R-:W-:-:S03]  /*0250*/  IMAD.WIDE.U32 R4, R3, 0x4, R4 ;  /* 0x0000000403047825 */ /* 0x001fc600078e0004 */
[----:B------:R-:W-:-:S05]  /*0260*/  IADD3 R6, P1, PT, R4, 0x10, RZ ;  /* 0x0000001004067810 */ /* 0x000fca0007f3e0ff */
[----:B------:R-:W-:-:S08]  /*0270*/  IMAD.X R7, RZ, RZ, R5, P1 ;  /* 0x000000ffff077224 */ /* 0x000fd000008e0605 */
.L_x_44:
[----:B0-----:R-:W-:Y:S02]  /*0280*/  IMAD.MOV.U32 R4, RZ, RZ, R6 ;  /* 0x000000ffff047224 */ /* 0x001fe400078e0006 */
[----:B------:R-:W-:Y:S02]  /*0290*/  IMAD.MOV.U32 R5, RZ, RZ, R7 ;  /* 0x000000ffff057224 */ /* 0x000fe400078e0007 */
[----:B------:R-:W-:Y:S01]  /*02a0*/  VIADD R2, R2, 0x8 ;  /* 0x0000000802027836 */ /* 0x000fe20000000000 */
[----:B------:R-:W-:Y:S02]  /*02b0*/  IADD3 R6, P2, PT, R4, 0x20, RZ ;  /* 0x0000002004067810 */ /* 0x000fe40007f5e0ff */
[----:B------:R0:W-:Y:S02]  /*02c0*/  STG.E desc[UR4][R4.64+-0x10], R9 ;  /* 0xfffff00904007986 */ /* 0x0001e4000c101904 */
[----:B------:R-:W-:Y:S01]  /*02d0*/  ISETP.NE.AND P1, PT, R2, RZ, PT ;  /* 0x000000ff0200720c */ /* 0x000fe20003f25270 */
[----:B------:R-:W-:Y:S01]  /*02e0*/  IMAD.X R7, RZ, RZ, R5, P2 ;  /* 0x000000ffff077224 */ /* 0x000fe200010e0605 */
[----:B------:R0:W-:Y:S04]  /*02f0*/  STG.E desc[UR4][R4.64+-0xc], R9 ;  /* 0xfffff40904007986 */ /* 0x0001e8000c101904 */
[----:B------:R0:W-:Y:S04]  /*0300*/  STG.E desc[UR4][R4.64+-0x8], R9 ;  /* 0xfffff80904007986 */ /* 0x0001e8000c101904 */
[----:B------:R0:W-:Y:S04]  /*0310*/  STG.E desc[UR4][R4.64+-0x4], R9 ;  /* 0xfffffc0904007986 */ /* 0x0001e8000c101904 */
[----:B------:R0:W-:Y:S04]  /*0320*/  STG.E desc[UR4][R4.64], R9 ;  /* 0x0000000904007986 */ /* 0x0001e8000c101904 */
[----:B------:R0:W-:Y:S04]  /*0330*/  STG.E desc[UR4][R4.64+0x4], R9 ;  /* 0x0000040904007986 */ /* 0x0001e8000c101904 */
[----:B------:R0:W-:Y:S04]  /*0340*/  STG.E desc[UR4][R4.64+0x8], R9 ;  /* 0x0000080904007986 */ /* 0x0001e8000c101904 */
[----:B------:R0:W-:Y:S01]  /*0350*/  STG.E desc[UR4][R4.64+0xc], R9 ;  /* 0x00000c0904007986 */ /* 0x0001e2000c101904 */
[----:B------:R-:W-:Y:S05]  /*0360*/  @P1 BRA `(.L_x_44) ;  /* 0xfffffffc00c41947 */ /* 0x000fea000383ffff */
.L_x_43:
[----:B------:R-:W-:Y:S05]  /*0370*/  @!P0 EXIT ;  /* 0x000000000000894d */ /* 0x000fea0003800000 */
[----:B------:R-:W-:Y:S02]  /*0380*/  ISETP.GE.U32.AND P1, PT, R8, 0x4, PT ;  /* 0x000000040800780c */ /* 0x000fe40003f26070 */
[----:B------:R-:W-:-:S04]  /*0390*/  LOP3.LUT R11, R10, 0x3, RZ, 0xc0, !PT ;  /* 0x000000030a0b7812 */ /* 0x000fc800078ec0ff */
[----:B------:R-:W-:-:S07]  /*03a0*/  ISETP.NE.AND P0, PT, R11, RZ, PT ;  /* 0x000000ff0b00720c */ /* 0x000fce0003f05270 */
[----:B------:R-:W-:Y:S06]  /*03b0*/  @!P1 BRA `(.L_x_45) ;  /* 0x0000000000389947 */ /* 0x000fec0003800000 */
[----:B------:R-:W1:Y:S01]  /*03c0*/  LDC.64 R12, c[0x0][0x3d8] ;  /* 0x0000f600ff0c7b82 */ /* 0x000e620000000a00 */
[C---:B------:R-:W-:Y:S01]  /*03d0*/  IADD3 R2, P1, PT, R3.reuse, R0, RZ ;  /* 0x0000000003027210 */ /* 0x040fe20007f3e0ff */
[----:B------:R-:W-:Y:S02]  /*03e0*/  IMAD.IADD R7, R3, 0x1, R0 ;  /* 0x0000000103077824 */ /* 0x000fe400078e0200 */
[----:B0-----:R-:W-:Y:S01]  /*03f0*/  IMAD.MOV.U32 R9, RZ, RZ, 0x7fffffff ;  /* 0x7fffffffff097424 */ /* 0x001fe200078e00ff */
[----:B------:R-:W-:Y:S01]  /*0400*/  IADD3.X R8, PT, PT, RZ, RZ, RZ, P1, !PT ;  /* 0x000000ffff087210 */ /* 0x000fe20000ffe4ff */
[----:B------:R-:W-:Y:S02]  /*0410*/  VIADD R0, R0, 0x4 ;  /* 0x0000000400007836 */ /* 0x000fe40000000000 */
[----:B-----5:R-:W0:Y:S01]  /*0420*/  LDC.64 R4, c[0x0][0x3d8] ;  /* 0x0000f600ff047b82 */ /* 0x020e220000000a00 */
[----:B-1----:R-:W-:Y:S01]  /*0430*/  LEA R6, P1, R2, R12, 0x2 ;  /* 0x0000000c02067211 */ /* 0x002fe200078210ff */
[----:B0-----:R-:W-:-:S03]  /*0440*/  IMAD.WIDE.U32 R4, R7, 0x4, R4 ;  /* 0x0000000407047825 */ /* 0x001fc600078e0004 */
[----:B------:R-:W-:Y:S02]  /*0450*/  LEA.HI.X R7, R2, R13, R8, 0x2, P1 ;  /* 0x0000000d02077211 */ /* 0x000fe400008f1408 */
[----:B------:R1:W-:Y:S04]  /*0460*/  STG.E desc[UR4][R4.64], R9 ;  /* 0x0000000904007986 */ /* 0x0003e8000c101904 */
[----:B------:R1:W-:Y:S04]  /*0470*/  STG.E desc[UR4][R6.64+0x4], R9 ;  /* 0x0000040906007986 */ /* 0x0003e8000c101904 */
[----:B------:R1:W-:Y:S04]  /*0480*/  STG.E desc[UR4][R6.64+0x8], R9 ;  /* 0x0000080906007986 */ /* 0x0003e8000c101904 */
[----:B------:R1:W-:Y:S02]  /*0490*/  STG.E desc[UR4][R6.64+0xc], R9 ;  /* 0x00000c0906007986 */ /* 0x0003e4000c101904 */
.L_x_45:
[----:B------:R-:W-:Y:S05]  /*04a0*/  @!P0 EXIT ;  /* 0x000000000000894d */ /* 0x000fea0003800000 */
[----:B------:R-:W-:Y:S02]  /*04b0*/  ISETP.NE.AND P1, PT, R11, 0x1, PT ;  /* 0x000000010b00780c */ /* 0x000fe40003f25270 */
[----:B------:R-:W-:-:S04]  /*04c0*/  LOP3.LUT R10, R10, 0x1, RZ, 0xc0, !PT ;  /* 0x000000010a0a7812 */ /* 0x000fc800078ec0ff */
[----:B------:R-:W-:-:S07]  /*04d0*/  ISETP.NE.U32.AND P0, PT, R10, 0x1, PT ;  /* 0x000000010a00780c */ /* 0x000fce0003f05070 */
[----:B------:R-:W-:Y:S06]  /*04e0*/  @!P1 BRA `(.L_x_46) ;  /* 0x0000000000309947 */ /* 0x000fec0003800000 */
[----:B------:R-:W2:Y:S01]  /*04f0*/  LDC.64 R10, c[0x0][0x3d8] ;  /* 0x0000f600ff0a7b82 */ /* 0x000ea20000000a00 */
[C---:B------:R-:W-:Y:S01]  /*0500*/  IADD3 R2, P1, PT, R3.reuse, R0, RZ ;  /* 0x0000000003027210 */ /* 0x040fe20007f3e0ff */
[----:B-1----:R-:W-:Y:S02]  /*0510*/  IMAD.IADD R7, R3, 0x1, R0 ;  /* 0x0000000103077824 */ /* 0x002fe400078e0200 */
[----:B0-----:R-:W-:Y:S02]  /*0520*/  IMAD.MOV.U32 R9, RZ, RZ, 0x7fffffff ;  /* 0x7fffffffff097424 */ /* 0x001fe400078e00ff */
[----:B------:R-:W-:Y:S02]  /*0530*/  IMAD.X R8, RZ, RZ, RZ, P1 ;  /* 0x000000ffff087224 */ /* 0x000fe400008e06ff */
[----:B-----5:R-:W0:Y:S01]  /*0540*/  LDC.64 R4, c[0x0][0x3d8] ;  /* 0x0000f600ff047b82 */ /* 0x020e220000000a00 */
[----:B------:R-:W-:Y:S01]  /*0550*/  VIADD R0, R0, 0x2 ;  /* 0x0000000200007836 */ /* 0x000fe20000000000 */
[----:B--2---:R-:W-:Y:S01]  /*0560*/  LEA R6, P1, R2, R10, 0x2 ;  /* 0x0000000a02067211 */ /* 0x004fe200078210ff */
[----:B0-----:R-:W-:-:S03]  /*0570*/  IMAD.WIDE.U32 R4, R7, 0x4, R4 ;  /* 0x0000000407047825 */ /* 0x001fc600078e0004 */
[----:B------:R-:W-:Y:S02]  /*0580*/  LEA.HI.X R7, R2, R11, R8, 0x2, P1 ;  /* 0x0000000b02077211 */ /* 0x000fe400008f1408 */
[----:B------:R2:W-:Y:S04]  /*0590*/  STG.E desc[UR4][R4.64], R9 ;  /* 0x0000000904007986 */ /* 0x0005e8000c101904 */
[----:B------:R2:W-:Y:S03]  /*05a0*/  STG.E desc[UR4][R6.64+0x4], R9 ;  /* 0x0000040906007986 */ /* 0x0005e6000c101904 */
.L_x_46:
[----:B------:R-:W-:Y:S05]  /*05b0*/  @P0 EXIT ;  /* 0x000000000000094d */ /* 0x000fea0003800000 */
[----:B012--5:R-:W0:Y:S01]  /*05c0*/  LDC.64 R4, c[0x0][0x3d8] ;  /* 0x0000f600ff047b82 */ /* 0x027e220000000a00 */
[----:B------:R-:W-:Y:S02]  /*05d0*/  IMAD.IADD R3, R3, 0x1, R0 ;  /* 0x0000000103037824 */ /* 0x000fe400078e0200 */
[----:B------:R-:W-:Y:S02]  /*05e0*/  IMAD.MOV.U32 R7, RZ, RZ, 0x7fffffff ;  /* 0x7fffffffff077424 */ /* 0x000fe400078e00ff */
[----:B0-----:R-:W-:-:S05]  /*05f0*/  IMAD.WIDE.U32 R2, R3, 0x4, R4 ;  /* 0x0000000403027825 */ /* 0x001fca00078e0004 */
[----:B------:R-:W-:Y:S01]  /*0600*/  STG.E desc[UR4][R2.64], R7 ;  /* 0x0000000702007986 */ /* 0x000fe2000c101904 */
[----:B------:R-:W-:Y:S05]  /*0610*/  EXIT ;  /* 0x000000000000794d */ /* 0x000fea0003800000 */
.L_x_42:
[C---:B------:R-:W-:Y:S01]  /*0620*/  IMAD.IADD R7, R2.reuse, 0x1, R11 ;  /* 0x0000000102077824 */ /* 0x040fe200078e020b */
[----:B------:R-:W-:-:S04]  /*0630*/  VIMNMX.U32 R6, PT, PT, R2, R5, !PT ;  /* 0x0000000502067248 */ /* 0x000fc80007fe0000 */
[----:B------:R-:W-:Y:S02]  /*0640*/  ISETP.GE.U32.AND P0, PT, R7, R10, PT ;  /* 0x0000000a0700720c */ /* 0x000fe40003f06070 */
[----:B------:R-:W-:-:S11]  /*0650*/  IADD3 R13, PT, PT, R6, R11, RZ ;  /* 0x0000000b060d7210 */ /* 0x000fd60007ffe0ff */
[----:B------:R-:W-:Y:S05]  /*0660*/  @!P0 BRA `(.L_x_47) ;  /* 0x00000004001c8947 */ /* 0x000fea0003800000 */
        /* <DEDUP_REMOVED lines=13> */
.L_x_49:
        /* <DEDUP_REMOVED lines=15> */
.L_x_48:
        /* <DEDUP_REMOVED lines=19> */
.L_x_50:
        /* <DEDUP_REMOVED lines=17> */
.L_x_51:
[----:B------:R-:W-:Y:S05]  /*0a70*/  @P0 EXIT ;  /* 0x000000000000094d */ /* 0x000fea0003800000 */
[----:B012--5:R-:W0:Y:S01]  /*0a80*/  LDC.64 R4, c[0x0][0x3d8] ;  /* 0x0000f600ff047b82 */ /* 0x027e220000000a00 */
[----:B------:R-:W-:Y:S02]  /*0a90*/  IMAD.IADD R3, R3, 0x1, R0 ;  /* 0x0000000103037824 */ /* 0x000fe400078e0200 */
[----:B------:R-:W-:Y:S02]  /*0aa0*/  IMAD.MOV.U32 R7, RZ, RZ, 0x7fffffff ;  /* 0x7fffffffff077424 */ /* 0x000fe400078e00ff */
[----:B0-----:R-:W-:-:S05]  /*0ab0*/  IMAD.WIDE.U32 R2, R3, 0x4, R4 ;  /* 0x0000000403027825 */ /* 0x001fca00078e0004 */
[----:B------:R-:W-:Y:S01]  /*0ac0*/  STG.E desc[UR4][R2.64], R7 ;  /* 0x0000000702007986 */ /* 0x000fe2000c101904 */
[----:B------:R-:W-:Y:S05]  /*0ad0*/  EXIT ;  /* 0x000000000000794d */ /* 0x000fea0003800000 */
.L_x_47:
[-C--:B------:R-:W-:Y:S01]  /*0ae0*/  VIMNMX.U32 R12, PT, PT, R13, R10.reuse, PT ;  /* 0x0000000a0d0c7248 */ /* 0x080fe20003fe0000 */
[----:B------:R-:W-:Y:S02]  /*0af0*/  IMAD R6, R3, R10, RZ ;  /* 0x0000000a03067224 */ /* 0x000fe400078e02ff */
[----:B------:R-:W-:Y:S01]  /*0b00*/  IMAD.MOV.U32 R15, RZ, RZ, RZ ;  /* 0x000000ffff0f7224 */ /* 0x000fe200078e00ff */
[C---:B------:R-:W-:Y:S02]  /*0b10*/  ISETP.GE.U32.AND P1, PT, R12.reuse, 0x8, PT ;  /* 0x000000080c00780c */ /* 0x040fe40003f26070 */
[----:B------:R-:W-:-:S04]  /*0b20*/  LOP3.LUT R18, R12, 0x7, RZ, 0xc0, !PT ;  /* 0x000000070c127812 */ /* 0x000fc800078ec0ff */
[----:B------:R-:W-:-:S07]  /*0b30*/  ISETP.NE.AND P0, PT, R18, RZ, PT ;  /* 0x000000ff1200720c */ /* 0x000fce0003f05270 */
[----:B------:R-:W-:Y:S06]  /*0b40*/  @!P1 BRA `(.L_x_52) ;  /* 0x0000000000589947 */ /* 0x000fec0003800000 */
[----:B------:R-:W0:Y:S01]  /*0b50*/  LDC.64 R8, c[0x0][0x3d8] ;  /* 0x0000f600ff087b82 */ /* 0x000e220000000a00 */
[----:B------:R-:W-:Y:S02]  /*0b60*/  LOP3.LUT R15, R12, 0x7ffffff8, RZ, 0xc0, !PT ;  /* 0x7ffffff80c0f7812 */ /* 0x000fe400078ec0ff */
[----:B------:R-:W-:-:S03]  /*0b70*/  MOV R19, 0x7fffffff ;  /* 0x7fffffff00137802 */ /* 0x000fc60000000f00 */
[----:B------:R-:W-:Y:S02]  /*0b80*/  IMAD.MOV R14, RZ, RZ, -R15 ;  /* 0x000000ffff0e7224 */ /* 0x000fe400078e0a0f */
[----:B0-----:R-:W-:-:S03]  /*0b90*/  IMAD.WIDE.U32 R8, R6, 0x4, R8 ;  /* 0x0000000406087825 */ /* 0x001fc600078e0008 */
[----:B------:R-:W-:-:S05]  /*0ba0*/  IADD3 R16, P1, PT, R8, 0x10, RZ ;  /* 0x0000001008107810 */ /* 0x000fca0007f3e0ff */
[----:B------:R-:W-:-:S08]  /*0bb0*/  IMAD.X R17, RZ, RZ, R9, P1 ;  /* 0x000000ffff117224 */ /* 0x000fd000008e0609 */
.L_x_53:
        /* <DEDUP_REMOVED lines=15> */
.L_x_52:
[----:B------:R-:W-:Y:S05]  /*0cb0*/  @!P0 BRA `(.L_x_54) ;  /* 0x00000000009c8947 */ /* 0x000fea0003800000 */
[----:B------:R-:W-:Y:S02]  /*0cc0*/  ISETP.GE.U32.AND P1, PT, R18, 0x4, PT ;  /* 0x000000041200780c */ /* 0x000fe40003f26070 */
[----:B------:R-:W-:-:S11]  /*0cd0*/  LOP3.LUT P0, R20, R12, 0x3, RZ, 0xc0, !PT ;  /* 0x000000030c147812 */ /* 0x000fd6000780c0ff */
[----:B------:R-:W-:Y:S05]  /*0ce0*/  @!P1 BRA `(.L_x_55) ;  /* 0x0000000000389947 */ /* 0x000fea0003800000 */
[----:B0-----:R-:W0:Y:S01]  /*0cf0*/  LDC.64 R8, c[0x0][0x3d8] ;  /* 0x0000f600ff087b82 */ /* 0x001e220000000a00 */
[C---:B------:R-:W-:Y:S01]  /*0d00*/  IADD3 R14, P1, PT, R6.reuse, R15, RZ ;  /* 0x0000000f060e7210 */ /* 0x040fe20007f3e0ff */
[----:B------:R-:W-:Y:S01]  /*0d10*/  IMAD.IADD R19, R6, 0x1, R15 ;  /* 0x0000000106137824 */ /* 0x000fe200078e020f */
[----:B------:R-:W-:-:S03]  /*0d20*/  IADD3 R15, PT, PT, R15, 0x4, RZ ;  /* 0x000000040f0f7810 */ /* 0x000fc60007ffe0ff */
[----:B------:R-:W-:Y:S02]  /*0d30*/  IMAD.X R18, RZ, RZ, RZ, P1 ;  /* 0x000000ffff127224 */ /* 0x000fe400008e06ff */
[----:B------:R-:W1:Y:S01]  /*0d40*/  LDC.64 R16, c[0x0][0x3d8] ;  /* 0x0000f600ff107b82 */ /* 0x000e620000000a00 */
[----:B0-----:R-:W-:-:S04]  /*0d50*/  LEA R8, P1, R14, R8, 0x2 ;  /* 0x000000080e087211 */ /* 0x001fc800078210ff */
[----:B------:R-:W-:Y:S01]  /*0d60*/  LEA.HI.X R9, R14, R9, R18, 0x2, P1 ;  /* 0x000000090e097211 */ /* 0x000fe200008f1412 */
[----:B-1----:R-:W-:-:S04]  /*0d70*/  IMAD.WIDE.U32 R16, R19, 0x4, R16 ;  /* 0x0000000413107825 */ /* 0x002fc800078e0010 */
[----:B------:R-:W-:-:S05]  /*0d80*/  IMAD.MOV.U32 R19, RZ, RZ, 0x7fffffff ;  /* 0x7fffffffff137424 */ /* 0x000fca00078e00ff */
[----:B------:R1:W-:Y:S04]  /*0d90*/  STG.E desc[UR4][R16.64], R19 ;  /* 0x0000001310007986 */ /* 0x0003e8000c101904 */
[----:B------:R1:W-:Y:S04]  /*0da0*/  STG.E desc[UR4][R8.64+0x4], R19 ;  /* 0x0000041308007986 */ /* 0x0003e8000c101904 */
[----:B------:R1:W-:Y:S04]  /*0db0*/  STG.E desc[UR4][R8.64+0x8], R19 ;  /* 0x0000081308007986 */ /* 0x0003e8000c101904 */
[----:B------:R1:W-:Y:S02]  /*0dc0*/  STG.E desc[UR4][R8.64+0xc], R19 ;  /* 0x00000c1308007986 */ /* 0x0003e4000c101904 */
.L_x_55:
[----:B------:R-:W-:Y:S05]  /*0dd0*/  @!P0 BRA `(.L_x_54) ;  /* 0x0000000000548947 */ /* 0x000fea0003800000 */
[----:B------:R-:W-:Y:S02]  /*0de0*/  LOP3.LUT R12, R12, 0x1, RZ, 0xc0, !PT ;  /* 0x000000010c0c7812 */ /* 0x000fe400078ec0ff */
[----:B------:R-:W-:Y:S02]  /*0df0*/  ISETP.NE.AND P1, PT, R20, 0x1, PT ;  /* 0x000000011400780c */ /* 0x000fe40003f25270 */
[----:B------:R-:W-:-:S13]  /*0e00*/  ISETP.NE.U32.AND P0, PT, R12, 0x1, PT ;  /* 0x000000010c00780c */ /* 0x000fda0003f05070 */
[----:B-1----:R-:W1:Y:S01]  /*0e10*/  @!P0 LDC.64 R16, c[0x0][0x3d8] ;  /* 0x0000f600ff108b82 */ /* 0x002e620000000a00 */
[----:B------:R-:W-:Y:S05]  /*0e20*/  @!P1 BRA `(.L_x_56) ;  /* 0x0000000000309947 */ /* 0x000fea0003800000 */
[----:B0-----:R-:W0:Y:S01]  /*0e30*/  LDC.64 R8, c[0x0][0x3d8] ;  /* 0x0000f600ff087b82 */ /* 0x001e220000000a00 */
[C---:B------:R-:W-:Y:S01]  /*0e40*/  IADD3 R12, P1, PT, R6.reuse, R15, RZ ;  /* 0x0000000f060c7210 */ /* 0x040fe20007f3e0ff */
[----:B------:R-:W-:Y:S02]  /*0e50*/  IMAD.IADD R21, R6, 0x1, R15 ;  /* 0x0000000106157824 */ /* 0x000fe400078e020f */
[----:B------:R-:W-:Y:S02]  /*0e60*/  VIADD R15, R15, 0x2 ;  /* 0x000000020f0f7836 */ /* 0x000fe40000000000 */
[----:B------:R-:W-:Y:S02]  /*0e70*/  IMAD.X R14, RZ, RZ, RZ, P1 ;  /* 0x000000ffff0e7224 */ /* 0x000fe400008e06ff */
[----:B------:R-:W2:Y:S01]  /*0e80*/  LDC.64 R18, c[0x0][0x3d8] ;  /* 0x0000f600ff127b82 */ /* 0x000ea20000000a00 */
[----:B0-----:R-:W-:-:S04]  /*0e90*/  LEA R8, P1, R12, R8, 0x2 ;  /* 0x000000080c087211 */ /* 0x001fc800078210ff */
[----:B------:R-:W-:Y:S01]  /*0ea0*/  LEA.HI.X R9, R12, R9, R14, 0x2, P1 ;  /* 0x000000090c097211 */ /* 0x000fe200008f140e */
[----:B--2---:R-:W-:-:S04]  /*0eb0*/  IMAD.WIDE.U32 R18, R21, 0x4, R18 ;  /* 0x0000000415127825 */ /* 0x004fc800078e0012 */
[----:B------:R-:W-:-:S05]  /*0ec0*/  IMAD.MOV.U32 R21, RZ, RZ, 0x7fffffff ;  /* 0x7fffffffff157424 */ /* 0x000fca00078e00ff */
[----:B------:R2:W-:Y:S04]  /*0ed0*/  STG.E desc[UR4][R18.64], R21 ;  /* 0x0000001512007986 */ /* 0x0005e8000c101904 */
[----:B------:R2:W-:Y:S02]  /*0ee0*/  STG.E desc[UR4][R8.64+0x4], R21 ;  /* 0x0000041508007986 */ /* 0x0005e4000c101904 */
.L_x_56:
[----:B------:R-:W-:Y:S02]  /*0ef0*/  @!P0 IMAD.IADD R15, R6, 0x1, R15 ;  /* 0x00000001060f8824 */ /* 0x000fe400078e020f */
[----:B0-2---:R-:W-:Y:S02]  /*0f00*/  @!P0 IMAD.MOV.U32 R9, RZ, RZ, 0x7fffffff ;  /* 0x7fffffffff098424 */ /* 0x005fe400078e00ff */
[----:B-1----:R-:W-:-:S05]  /*0f10*/  @!P0 IMAD.WIDE.U32 R16, R15, 0x4, R16 ;  /* 0x000000040f108825 */ /* 0x002fca00078e0010 */
[----:B------:R2:W-:Y:S02]  /*0f20*/  @!P0 STG.E desc[UR4][R16.64], R9 ;  /* 0x0000000910008986 */ /* 0x0005e4000c101904 */
.L_x_54:
[----:B------:R-:W-:-:S13]  /*0f30*/  ISETP.GE.U32.AND P0, PT, R13, R10, PT ;  /* 0x0000000a0d00720c */ /* 0x000fda0003f06070 */
[----:B------:R-:W-:Y:S05]  /*0f40*/  @P0 EXIT ;  /* 0x000000000000094d */ /* 0x000fea0003800000 */
[----:B01----:R-:W-:Y:S01]  /*0f50*/  VIADD R8, R11, 0x1 ;  /* 0x000000010b087836 */ /* 0x003fe20000000000 */
[----:B------:R-:W-:-:S04]  /*0f60*/  CS2R R22, SRZ ;  /* 0x0000000000167805 */ /* 0x000fc8000001ff00 */
[----:B------:R-:W-:-:S05]  /*0f70*/  VIMNMX.U32 R10, PT, PT, R7, R8, !PT ;  /* 0x00000008070a7248 */ /* 0x000fca0007fe0000 */
[----:B------:R-:W-:Y:S02]  /*0f80*/  IMAD.IADD R12, R11, 0x1, -R10 ;  /* 0x000000010b0c7824 */ /* 0x000fe400078e0a0a */
[----:B--2---:R-:W-:-:S03]  /*0f90*/  IMAD.IADD R9, R10, 0x1, -R11 ;  /* 0x000000010a097824 */ /* 0x004fc600078e0a0b */
[----:B------:R-:W-:Y:S02]  /*0fa0*/  ISETP.GT.U32.AND P1, PT, R12, -0x10, PT ;  /* 0xfffffff00c00780c */ /* 0x000fe40003f24070 */
[----:B------:R-:W-:-:S11]  /*0fb0*/  LOP3.LUT P0, R10, R9, 0xf, RZ, 0xc0, !PT ;  /* 0x0000000f090a7812 */ /* 0x000fd6000780c0ff */
[----:B------:R-:W-:Y:S05]  /*0fc0*/  @P1 BRA `(.L_x_57) ;  /* 0x0000000000f41947 */ /* 0x000fea0003800000 */
[----:B------:R-:W0:Y:S01]  /*0fd0*/  LDC.64 R12, c[0x0][0x390] ;  /* 0x0000e400ff0c7b82 */ /* 0x000e220000000a00 */
[----:B------:R-:W-:Y:S01]  /*0fe0*/  CS2R R22, SRZ ;  /* 0x0000000000167805 */ /* 0x000fe2000001ff00 */
[----:B0-----:R-:W-:Y:S01]  /*0ff0*/  IMAD.WIDE.U32 R12, R11, 0x4, R12 ;  /* 0x000000040b0c7825 */ /* 0x001fe200078e000c */
[----:B------:R-:W-:Y:S02]  /*1000*/  LOP3.LUT R11, R9, 0xfffffff0, RZ, 0xc0, !PT ;  /* 0xfffffff0090b7812 */ /* 0x000fe400078ec0ff */
[----:B------:R-:W-:Y:S02]  /*1010*/  IADD3 R12, P1, PT, R12, 0x20, RZ ;  /* 0x000000200c0c7810 */ /* 0x000fe40007f3e0ff */
[----:B------:R-:W-:-:S03]  /*1020*/  IADD3 R11, PT, PT, -R11, RZ, RZ ;  /* 0x000000ff0b0b7210 */ /* 0x000fc60007ffe1ff */
[----:B------:R-:W-:-:S08]  /*1030*/  IMAD.X R13, RZ, RZ, R13, P1 ;  /* 0x000000ffff0d7224 */ /* 0x000fd000008e060d */
.L_x_58:
[----:B------:R-:W2:Y:S04]  /*1040*/  LDG.E.CONSTANT R18, desc[UR4][R12.64+-0x1c] ;  /* 0xffffe4040c127981 */ /* 0x000ea8000c1e9900 */
[----:B------:R-:W3:Y:S04]  /*1050*/  LDG.E.CONSTANT R24, desc[UR4][R12.64+-0x18] ;  /* 0xffffe8040c187981 */ /* 0x000ee8000c1e9900 */
[----:B------:R-:W4:Y:S04]  /*1060*/  LDG.E.CONSTANT R20, desc[UR4][R12.64+-0x14] ;  /* 0xffffec040c147981 */ /* 0x000f28000c1e9900 */
[----:B------:R-:W4:Y:S04]  /*1070*/  LDG.E.CONSTANT R26, desc[UR4][R12.64+-0x10] ;  /* 0xfffff0040c1a7981 */ /* 0x000f28000c1e9900 */
[----:B------:R-:W4:Y:S04]  /*1080*/  LDG.E.CONSTANT R19, desc[UR4][R12.64+-0xc] ;  /* 0xfffff4040c137981 */ /* 0x000f28000c1e9900 */
[----:B------:R-:W4:Y:S04]  /*1090*/  LDG.E.CONSTANT R29, desc[UR4][R12.64+-0x8] ;  /* 0xfffff8040c1d7981 */ /* 0x000f28000c1e9900 */
[----:B------:R-:W4:Y:S04]  /*10a0*/  LDG.E.CONSTANT R28, desc[UR4][R12.64+-0x4] ;  /* 0xfffffc040c1c7981 */ /* 0x000f28000c1e9900 */
[----:B------:R-:W4:Y:S04]  /*10b0*/  LDG.E.CONSTANT R27, desc[UR4][R12.64] ;  /* 0x000000040c1b7981 */ /* 0x000f28000c1e9900 */
[----:B------:R-:W4:Y:S01]  /*10c0*/  LDG.E.CONSTANT R25, desc[UR4][R12.64+0x8] ;  /* 0x000008040c197981 */ /* 0x000f22000c1e9900 */
[----:B--2---:R0:W1:Y:S03]  /*10d0*/  F2F.F64.F32 R16, R18 ;  /* 0x0000001200107310 */ /* 0x0040660000201800 */
[----:B0-----:R-:W2:Y:S05]  /*10e0*/  LDG.E.CONSTANT R18, desc[UR4][R12.64+0x4] ;  /* 0x000004040c127981 */ /* 0x001eaa000c1e9900 */
[----:B---3--:R0:W3:Y:S01]  /*10f0*/  F2F.F64.F32 R14, R24 ;  /* 0x00000018000e7310 */ /* 0x0080e20000201800 */
[----:B-1----:R-:W-:-:S07]  /*1100*/  DADD R16, R16, R22 ;  /* 0x0000000010107229 */ /* 0x002fce0000000016 */
[----:B----4-:R-:W1:Y:S01]  /*1110*/  F2F.F64.F32 R20, R20 ;  /* 0x0000001400147310 */ /* 0x010e620000201800 */
[----:B0-----:R-:W4:Y:S04]  /*1120*/  LDG.E.CONSTANT R24, desc[UR4][R12.64+0xc] ;  /* 0x00000c040c187981 */ /* 0x001f28000c1e9900 */
[----:B------:R-:W4:Y:S01]  /*1130*/  LDG.E.CONSTANT R23, desc[UR4][R12.64+0x10] ;  /* 0x000010040c177981 */ /* 0x000f22000c1e9900 */
[----:B---3--:R-:W-:Y:S02]  /*1140*/  DADD R14, R16, R14 ;  /* 0x00000000100e7229 */ /* 0x008fe4000000000e */
[----:B------:R0:W3:Y:S01]  /*1150*/  F2F.F64.F32 R16, R26 ;  /* 0x0000001a00107310 */ /* 0x0000e20000201800 */
[----:B------:R-:W4:Y:S05]  /*1160*/  LDG.E.CONSTANT R22, desc[UR4][R12.64+0x14] ;  /* 0x000014040c167981 */ /* 0x000f2a000c1e9900 */
[----:B-1----:R-:W-:Y:S01]  /*1170*/  DADD R20, R14, R20 ;  /* 0x000000000e147229 */ /* 0x002fe20000000014 */
[----:B0-----:R-:W4:Y:S07]  /*1180*/  LDG.E.CONSTANT R26, desc[UR4][R12.64+0x20] ;  /* 0x000020040c1a7981 */ /* 0x001f2e000c1e9900 */
[----:B---3--:R-:W-:-:S02]  /*1190*/  DADD R16, R20, R16 ;  /* 0x0000000014107229 */ /* 0x008fc40000000010 */
[----:B------:R-:W3:Y:S04]  /*11a0*/  LDG.E.CONSTANT R21, desc[UR4][R12.64+0x18] ;  /* 0x000018040c157981 */ /* 0x000ee8000c1e9900 */
[----:B------:R0:W3:Y:S01]  /*11b0*/  LDG.E.CONSTANT R20, desc[UR4][R12.64+0x1c] ;  /* 0x00001c040c147981 */ /* 0x0000e2000c1e9900 */
[----:B------:R-:W1:Y:S02]  /*11c0*/  F2F.F64.F32 R14, R19 ;  /* 0x00000013000e7310 */ /* 0x000e640000201800 */
[----:B-1----:R-:W-:-:S06]  /*11d0*/  DADD R14, R16, R14 ;  /* 0x00000000100e7229 */ /* 0x002fcc000000000e */
[----:B------:R-:W1:Y:S02]  /*11e0*/  F2F.F64.F32 R16, R29 ;  /* 0x0000001d00107310 */ /* 0x000e640000201800 */
[----:B-1----:R-:W-:-:S06]  /*11f0*/  DADD R16, R14, R16 ;  /* 0x000000000e107229 */ /* 0x002fcc0000000010 */
[----:B------:R-:W1:Y:S02]  /*1200*/  F2F.F64.F32 R14, R28 ;  /* 0x0000001c000e7310 */ /* 0x000e640000201800 */
[----:B-1----:R-:W-:-:S06]  /*1210*/  DADD R14, R16, R14 ;  /* 0x00000000100e7229 */ /* 0x002fcc000000000e */
[----:B------:R-:W1:Y:S02]  /*1220*/  F2F.F64.F32 R16, R27 ;  /* 0x0000001b00107310 */ /* 0x000e640000201800 */
[----:B-1----:R-:W-:-:S06]  /*1230*/  DADD R14, R14, R16 ;  /* 0x000000000e0e7229 */ /* 0x002fcc0000000010 */
[----:B------:R-:W-:Y:S01]  /*1240*/  F2F.F64.F32 R16, R25 ;  /* 0x0000001900107310 */ /* 0x000fe20000201800 */
[----:B------:R-:W-:-:S05]  /*1250*/  VIADD R11, R11, 0x10 ;  /* 0x000000100b0b7836 */ /* 0x000fca0000000000 */
[----:B------:R-:W-:Y:S02]  /*1260*/  ISETP.NE.AND P1, PT, R11, RZ, PT ;  /* 0x000000ff0b00720c */ /* 0x000fe40003f25270 */
[----:B0-----:R-:W-:Y:S01]  /*1270*/  IADD3 R12, P2, PT, R12, 0x40, RZ ;  /* 0x000000400c0c7810 */ /* 0x001fe20007f5e0ff */
[----:B------:R-:W-:-:S04]  /*1280*/  VIADD R0, R0, 0x10 ;  /* 0x0000001000007836 */ /* 0x000fc80000000000 */
[----:B------:R-:W-:Y:S01]  /*1290*/  IMAD.X R13, RZ, RZ, R13, P2 ;  /* 0x000000ffff0d7224 */ /* 0x000fe200010e060d */
[----:B--2---:R-:W0:Y:S08]  /*12a0*/  F2F.F64.F32 R18, R18 ;  /* 0x0000001200127310 */ /* 0x004e300000201800 */
[----:B----4-:R-:W1:Y:S01]  /*12b0*/  F2F.F64.F32 R24, R24 ;  /* 0x0000001800187310 */ /* 0x010e620000201800 */
[----:B0-----:R-:W-:-:S08]  /*12c0*/  DADD R14, R14, R18 ;  /* 0x000000000e0e7229 */ /* 0x001fd00000000012 */
[----:B------:R-:W-:Y:S01]  /*12d0*/  DADD R14, R14, R16 ;  /* 0x000000000e0e7229 */ /* 0x000fe20000000010 */
[----:B------:R-:W0:Y:S07]  /*12e0*/  F2F.F64.F32 R16, R23 ;  /* 0x0000001700107310 */ /* 0x000e2e0000201800 */
[----:B-1----:R-:W-:Y:S01]  /*12f0*/  DADD R14, R14, R24 ;  /* 0x000000000e0e7229 */ /* 0x002fe20000000018 */
[----:B------:R-:W1:Y:S07]  /*1300*/  F2F.F64.F32 R28, R22 ;  /* 0x00000016001c7310 */ /* 0x000e6e0000201800 */
[----:B0-----:R-:W-:Y:S01]  /*1310*/  DADD R14, R14, R16 ;  /* 0x000000000e0e7229 */ /* 0x001fe20000000010 */
[----:B---3--:R-:W0:Y:S07]  /*1320*/  F2F.F64.F32 R16, R21 ;  /* 0x0000001500107310 */ /* 0x008e2e0000201800 */
[----:B-1----:R-:W-:Y:S01]  /*1330*/  DADD R14, R14, R28 ;  /* 0x000000000e0e7229 */ /* 0x002fe2000000001c */
[----:B------:R-:W1:Y:S07]  /*1340*/  F2F.F64.F32 R18, R20 ;  /* 0x0000001400127310 */ /* 0x000e6e0000201800 */
[----:B0-----:R-:W-:Y:S01]  /*1350*/  DADD R14, R14, R16 ;  /* 0x000000000e0e7229 */ /* 0x001fe20000000010 */
[----:B------:R-:W0:Y:S07]  /*1360*/  F2F.F64.F32 R26, R26 ;  /* 0x0000001a001a7310 */ /* 0x000e2e0000201800 */
[----:B-1----:R-:W-:-:S08]  /*1370*/  DADD R14, R14, R18 ;  /* 0x000000000e0e7229 */ /* 0x002fd00000000012 */
[----:B0-----:R-:W-:Y:S01]  /*1380*/  DADD R22, R14, R26 ;  /* 0x000000000e167229 */ /* 0x001fe2000000001a */
[----:B------:R-:W-:Y:S10]  /*1390*/  @P1 BRA `(.L_x_58) ;  /* 0xfffffffc00281947 */ /* 0x000ff4000383ffff */
.L_x_57:
[----:B------:R-:W-:Y:S05]  /*13a0*/  @!P0 BRA `(.L_x_59) ;  /* 0x0000000400048947 */ /* 0x000fea0003800000 */
[----:B------:R-:W-:Y:S02]  /*13b0*/  ISETP.GE.U32.AND P0, PT, R10, 0x8, PT ;  /* 0x000000080a00780c */ /* 0x000fe40003f06070 */
[----:B------:R-:W-:-:S11]  /*13c0*/  LOP3.LUT P1, R10, R9, 0x7, RZ, 0xc0, !PT ;  /* 0x00000007090a7812 */ /* 0x000fd6000782c0ff */
[----:B------:R-:W-:Y:S05]  /*13d0*/  @!P0 BRA `(.L_x_60) ;  /* 0x00000000006c8947 */ /* 0x000fea0003800000 */
[----:B------:R-:W0:Y:S02]  /*13e0*/  LDC.64 R24, c[0x0][0x390] ;  /* 0x0000e400ff187b82 */ /* 0x000e240000000a00 */
[----:B0-----:R-:W-:-:S05]  /*13f0*/  IMAD.WIDE.U32 R24, R0, 0x4, R24 ;  /* 0x0000000400187825 */ /* 0x001fca00078e0018 */
[----:B------:R-:W2:Y:S04]  /*1400*/  LDG.E.CONSTANT R27, desc[UR4][R24.64+0x4] ;  /* 0x00000404181b7981 */ /* 0x000ea8000c1e9900 */
[----:B------:R-:W3:Y:S04]  /*1410*/  LDG.E.CONSTANT R28, desc[UR4][R24.64+0x8] ;  /* 0x00000804181c7981 */ /* 0x000ee8000c1e9900 */
[----:B------:R-:W4:Y:S04]  /*1420*/  LDG.E.CONSTANT R29, desc[UR4][R24.64+0xc] ;  /* 0x00000c04181d7981 */ /* 0x000f28000c1e9900 */
[----:B------:R-:W4:Y:S04]  /*1430*/  LDG.E.CONSTANT R26, desc[UR4][R24.64+0x10] ;  /* 0x00001004181a7981 */ /* 0x000f28000c1e9900 */
[----:B------:R-:W4:Y:S04]  /*1440*/  LDG.E.CONSTANT R20, desc[UR4][R24.64+0x14] ;  /* 0x0000140418147981 */ /* 0x000f28000c1e9900 */
[----:B------:R-:W4:Y:S04]  /*1450*/  LDG.E.CONSTANT R19, desc[UR4][R24.64+0x18] ;  /* 0x0000180418137981 */ /* 0x000f28000c1e9900 */
[----:B------:R-:W4:Y:S04]  /*1460*/  LDG.E.CONSTANT R18, desc[UR4][R24.64+0x1c] ;  /* 0x00001c0418127981 */ /* 0x000f28000c1e9900 */
[----:B------:R-:W4:Y:S01]  /*1470*/  LDG.E.CONSTANT R11, desc[UR4][R24.64+0x20] ;  /* 0x00002004180b7981 */ /* 0x000f22000c1e9900 */
[----:B------:R-:W-:Y:S01]  /*1480*/  VIADD R0, R0, 0x8 ;  /* 0x0000000800007836 */ /* 0x000fe20000000000 */
[----:B--2---:R-:W0:Y:S08]  /*1490*/  F2F.F64.F32 R14, R27 ;  /* 0x0000001b000e7310 */ /* 0x004e300000201800 */
[----:B---3--:R-:W1:Y:S01]  /*14a0*/  F2F.F64.F32 R12, R28 ;  /* 0x0000001c000c7310 */ /* 0x008e620000201800 */
[----:B0-----:R-:W-:-:S07]  /*14b0*/  DADD R22, R22, R14 ;  /* 0x0000000016167229 */ /* 0x001fce000000000e */
[----:B----4-:R-:W-:Y:S01]  /*14c0*/  F2F.F64.F32 R16, R26 ;  /* 0x0000001a00107310 */ /* 0x010fe20000201800 */
[----:B-1----:R-:W-:-:S07]  /*14d0*/  DADD R12, R22, R12 ;  /* 0x00000000160c7229 */ /* 0x002fce000000000c */
[----:B------:R-:W0:Y:S08]  /*14e0*/  F2F.F64.F32 R14, R29 ;  /* 0x0000001d000e7310 */ /* 0x000e300000201800 */
[----:B------:R-:W1:Y:S01]  /*14f0*/  F2F.F64.F32 R20, R20 ;  /* 0x0000001400147310 */ /* 0x000e620000201800 */
[----:B0-----:R-:W-:-:S07]  /*1500*/  DADD R12, R12, R14 ;  /* 0x000000000c0c7229 */ /* 0x001fce000000000e */
[----:B------:R-:W-:Y:S01]  /*1510*/  F2F.F64.F32 R22, R11 ;  /* 0x0000000b00167310 */ /* 0x000fe20000201800 */
[----:B------:R-:W-:-:S07]  /*1520*/  DADD R12, R12, R16 ;  /* 0x000000000c0c7229 */ /* 0x000fce0000000010 */
[----:B------:R-:W0:Y:S01]  /*1530*/  F2F.F64.F32 R14, R19 ;  /* 0x00000013000e7310 */ /* 0x000e220000201800 */
[----:B-1----:R-:W-:-:S07]  /*1540*/  DADD R12, R12, R20 ;  /* 0x000000000c0c7229 */ /* 0x002fce0000000014 */
[----:B------:R-:W1:Y:S01]  /*1550*/  F2F.F64.F32 R16, R18 ;  /* 0x0000001200107310 */ /* 0x000e620000201800 */
[----:B0-----:R-:W-:-:S08]  /*1560*/  DADD R12, R12, R14 ;  /* 0x000000000c0c7229 */ /* 0x001fd0000000000e */
[----:B-1----:R-:W-:-:S08]  /*1570*/  DADD R12, R12, R16 ;  /* 0x000000000c0c7229 */ /* 0x002fd00000000010 */
[----:B------:R-:W-:-:S11]  /*1580*/  DADD R22, R12, R22 ;  /* 0x000000000c167229 */ /* 0x000fd60000000016 */
.L_x_60:
[----:B------:R-:W-:Y:S05]  /*1590*/  @!P1 BRA `(.L_x_59) ;  /* 0x0000000000889947 */ /* 0x000fea0003800000 */
[----:B------:R-:W-:Y:S02]  /*15a0*/  ISETP.GE.U32.AND P0, PT, R10, 0x4, PT ;  /* 0x000000040a00780c */ /* 0x000fe40003f06070 */
[----:B------:R-:W-:-:S04]  /*15b0*/  LOP3.LUT R9, R9, 0x3, RZ, 0xc0, !PT ;  /* 0x0000000309097812 */ /* 0x000fc800078ec0ff */
[----:B------:R-:W-:-:S07]  /*15c0*/  ISETP.NE.AND P1, PT, R9, RZ, PT ;  /* 0x000000ff0900720c */ /* 0x000fce0003f25270 */
[----:B------:R-:W-:Y:S06]  /*15d0*/  @!P0 BRA `(.L_x_61) ;  /* 0x00000000003c8947 */ /* 0x000fec0003800000 */
[----:B------:R-:W0:Y:S02]  /*15e0*/  LDC.64 R10, c[0x0][0x390] ;  /* 0x0000e400ff0a7b82 */ /* 0x000e240000000a00 */
[----:B0-----:R-:W-:-:S05]  /*15f0*/  IMAD.WIDE.U32 R14, R0, 0x4, R10 ;  /* 0x00000004000e7825 */ /* 0x001fca00078e000a */
[----:B------:R-:W2:Y:S04]  /*1600*/  LDG.E.CONSTANT R16, desc[UR4][R14.64+0x4] ;  /* 0x000004040e107981 */ /* 0x000ea8000c1e9900 */
[----:B------:R-:W3:Y:S04]  /*1610*/  LDG.E.CONSTANT R17, desc[UR4][R14.64+0x8] ;  /* 0x000008040e117981 */ /* 0x000ee8000c1e9900 */
[----:B------:R-:W4:Y:S04]  /*1620*/  LDG.E.CONSTANT R18, desc[UR4][R14.64+0xc] ;  /* 0x00000c040e127981 */ /* 0x000f28000c1e9900 */
[----:B------:R-:W4:Y:S01]  /*1630*/  LDG.E.CONSTANT R19, desc[UR4][R14.64+0x10] ;  /* 0x000010040e137981 */ /* 0x000f22000c1e9900 */
[----:B------:R-:W-:Y:S01]  /*1640*/  VIADD R0, R0, 0x4 ;  /* 0x0000000400007836 */ /* 0x000fe20000000000 */
[----:B--2---:R-:W0:Y:S08]  /*1650*/  F2F.F64.F32 R12, R16 ;  /* 0x00000010000c7310 */ /* 0x004e300000201800 */
[----:B---3--:R-:W1:Y:S01]  /*1660*/  F2F.F64.F32 R10, R17 ;  /* 0x00000011000a7310 */ /* 0x008e620000201800 */
[----:B0-----:R-:W-:-:S07]  /*1670*/  DADD R22, R22, R12 ;  /* 0x0000000016167229 */ /* 0x001fce000000000c */
[----:B----4-:R-:W0:Y:S01]  /*1680*/  F2F.F64.F32 R12, R18 ;  /* 0x00000012000c7310 */ /* 0x010e220000201800 */
[----:B-1----:R-:W-:-:S07]  /*1690*/  DADD R10, R22, R10 ;  /* 0x00000000160a7229 */ /* 0x002fce000000000a */
[----:B------:R-:W1:Y:S01]  /*16a0*/  F2F.F64.F32 R22, R19 ;  /* 0x0000001300167310 */ /* 0x000e620000201800 */
[----:B0-----:R-:W-:-:S08]  /*16b0*/  DADD R10, R10, R12 ;  /* 0x000000000a0a7229 */ /* 0x001fd0000000000c */
[----:B-1----:R-:W-:-:S11]  /*16c0*/  DADD R22, R10, R22 ;  /* 0x000000000a167229 */ /* 0x002fd60000000016 */
.L_x_61:
[----:B------:R-:W-:Y:S05]  /*16d0*/  @!P1 BRA `(.L_x_59) ;  /* 0x0000000000389947 */ /* 0x000fea0003800000 */
[----:B------:R-:W0:Y:S01]  /*16e0*/  LDC.64 R10, c[0x0][0x390] ;  /* 0x0000e400ff0a7b82 */ /* 0x000e220000000a00 */
[----:B------:R-:W-:Y:S02]  /*16f0*/  IMAD.MOV R9, RZ, RZ, -R9 ;  /* 0x000000ffff097224 */ /* 0x000fe400078e0a09 */
[----:B0-----:R-:W-:-:S03]  /*1700*/  IMAD.WIDE.U32 R10, R0, 0x4, R10 ;  /* 0x00000004000a7825 */ /* 0x001fc600078e000a */
[----:B------:R-:W-:-:S05]  /*1710*/  IADD3 R0, P0, PT, R10, 0x4, RZ ;  /* 0x000000040a007810 */ /* 0x000fca0007f1e0ff */
[----:B------:R-:W-:-:S08]  /*1720*/  IMAD.X R13, RZ, RZ, R11, P0 ;  /* 0x000000ffff0d7224 */ /* 0x000fd000000e060b */
.L_x_62:
[----:B------:R-:W-:-:S05]  /*1730*/  MOV R12, R0 ;  /* 0x00000000000c7202 */ /* 0x000fca0000000f00 */
[----:B------:R0:W2:Y:S01]  /*1740*/  LDG.E.CONSTANT R10, desc[UR4][R12.64] ;  /* 0x000000040c0a7981 */ /* 0x0000a2000c1e9900 */
[----:B------:R-:W-:Y:S01]  /*1750*/  VIADD R9, R9, 0x1 ;  /* 0x0000000109097836 */ /* 0x000fe20000000000 */
[----:B------:R-:W-:-:S04]  /*1760*/  IADD3 R0, P1, PT, R0, 0x4, RZ ;  /* 0x0000000400007810 */ /* 0x000fc80007f3e0ff */
[----:B------:R-:W-:Y:S01]  /*1770*/  ISETP.NE.AND P0, PT, R9, RZ, PT ;  /* 0x000000ff0900720c */ /* 0x000fe20003f05270 */
[----:B0-----:R-:W-:Y:S01]  /*1780*/  IMAD.X R13, RZ, RZ, R13, P1 ;  /* 0x000000ffff0d7224 */ /* 0x001fe200008e060d */
[----:B--2---:R-:W0:Y:S02]  /*1790*/  F2F.F64.F32 R10, R10 ;  /* 0x0000000a000a7310 */ /* 0x004e240000201800 */
[----:B0-----:R-:W-:-:S09]  /*17a0*/  DADD R22, R10, R22 ;  /* 0x000000000a167229 */ /* 0x001fd20000000016 */
[----:B------:R-:W-:Y:S05]  /*17b0*/  @P0 BRA `(.L_x_62) ;  /* 0xfffffffc00dc0947 */ /* 0x000fea000383ffff */
.L_x_59:
[----:B------:R-:W0:Y:S08]  /*17c0*/  I2F.F64.U32 R10, R2 ;  /* 0x00000002000a7312 */ /* 0x000e300000201800 */
[----:B0-----:R-:W0:Y:S01]  /*17d0*/  MUFU.RCP64H R13, R11 ;  /* 0x0000000b000d7308 */ /* 0x001e220000001800 */
[----:B------:R-:W-:-:S05]  /*17e0*/  VIADD R12, R11, 0x300402 ;  /* 0x003004020b0c7836 */ /* 0x000fca0000000000 */
[----:B------:R-:W-:Y:S01]  /*17f0*/  FSETP.GEU.AND P0, PT, |R12|, 5.8789094863358348022e-39, PT ;  /* 0x004004020c00780b */ /* 0x000fe20003f0e200 */
[----:B0-----:R-:W-:-:S08]  /*1800*/  DFMA R14, -R10, R12, 1 ;  /* 0x3ff000000a0e742b */ /* 0x001fd0000000010c */
[----:B------:R-:W-:-:S08]  /*1810*/  DFMA R14, R14, R14, R14 ;  /* 0x0000000e0e0e722b */ /* 0x000fd0000000000e */
[----:B------:R-:W-:-:S08]  /*1820*/  DFMA R14, R12, R14, R12 ;  /* 0x0000000e0c0e722b */ /* 0x000fd0000000000c */
[----:B------:R-:W-:-:S08]  /*1830*/  DFMA R16, -R10, R14, 1 ;  /* 0x3ff000000a10742b */ /* 0x000fd0000000010e */
[----:B------:R-:W-:Y:S01]  /*1840*/  DFMA R12, R14, R16, R14 ;  /* 0x000000100e0c722b */ /* 0x000fe2000000000e */
[----:B------:R-:W-:Y:S10]  /*1850*/  @P0 BRA `(.L_x_63) ;  /* 0x0000000000100947 */ /* 0x000ff40003800000 */
[----:B------:R-:W-:-:S05]  /*1860*/  LOP3.LUT R0, R11, 0x7fffffff, RZ, 0xc0, !PT ;  /* 0x7fffffff0b007812 */ /* 0x000fca00078ec0ff */
[----:B------:R-:W-:Y:S01]  /*1870*/  VIADD R14, R0, 0xfff00000 ;  /* 0xfff00000000e7836 */ /* 0x000fe20000000000 */
[----:B------:R-:W-:-:S07]  /*1880*/  MOV R0, 0x18a0 ;  /* 0x000018a000007802 */ /* 0x000fce0000000f00 */
[----:B-----5:R-:W-:Y:S05]  /*1890*/  CALL.REL.NOINC `($__internal_1_$__cuda_sm20_dblrcp_rn_slowpath_v3) ;  /* 0x0000000c00687944 */ /* 0x020fea0003c00000 */
.L_x_63:
[----:B------:R-:W0:Y:S01]  /*18a0*/  LDC R0, c[0x0][0x3bc] ;  /* 0x0000ef00ff007b82 */ /* 0x000e220000000800 */
[----:B------:R-:W-:Y:S01]  /*18b0*/  VIADD R9, R7, 0xffffffff ;  /* 0xffffffff07097836 */ /* 0x000fe20000000000 */
[----:B------:R-:W1:Y:S01]  /*18c0*/  LDCU.128 UR8, c[0x0][0x3c0] ;  /* 0x00007800ff0877ac */ /* 0x000e620008000c00 */
[----:B-----5:R-:W-:Y:S01]  /*18d0*/  F2F.F64.F32 R10, R4 ;  /* 0x00000004000a7310 */ /* 0x020fe20000201800 */
[----:B------:R-:W2:Y:S04]  /*18e0*/  LDCU UR6, c[0x0][0x3d0] ;  /* 0x00007a00ff0677ac */ /* 0x000ea80008000800 */
[----:B------:R-:W3:Y:S08]  /*18f0*/  LDC.64 R18, c[0x0][0x3c0] ;  /* 0x0000f000ff127b82 */ /* 0x000ef00000000a00 */
[----:B------:R-:W4:Y:S01]  /*1900*/  LDC.64 R20, c[0x0][0x3c8] ;  /* 0x0000f200ff147b82 */ /* 0x000f220000000a00 */
[----:B0-----:R-:W-:-:S02]  /*1910*/  ISETP.NE.AND P1, PT, R0, RZ, PT ;  /* 0x000000ff0000720c */ /* 0x001fc40003f25270 */
[----:B-1----:R-:W-:-:S05]  /*1920*/  ISETP.NE.U32.AND P2, PT, RZ, UR10, PT ;  /* 0x0000000aff007c0c */ /* 0x002fca000bf45070 */
[----:B------:R-:W0:Y:S08]  /*1930*/  LDC R0, c[0x0][0x39c] ;  /* 0x0000e700ff007b82 */ /* 0x000e300000000800 */
[----:B------:R-:W1:Y:S08]  /*1940*/  @P1 LDC.64 R16, c[0x0][0x388] ;  /* 0x0000e200ff101b82 */ /* 0x000e700000000a00 */
[----:B------:R-:W2:Y:S01]  /*1950*/  @!P1 LDC.64 R26, c[0x0][0x380] ;  /* 0x0000e000ff1a9b82 */ /* 0x000ea20000000a00 */
[----:B-1----:R-:W-:-:S06]  /*1960*/  @P1 IMAD.WIDE.U32 R16, R9, 0x4, R16 ;  /* 0x0000000409101825 */ /* 0x002fcc00078e0010 */
[----:B------:R1:W4:Y:S01]  /*1970*/  @P1 LDG.E.CONSTANT R16, desc[UR4][R16.64] ;  /* 0x0000000410101981 */ /* 0x000322000c1e9900 */
[----:B--2---:R-:W-:-:S05]  /*1980*/  @!P1 IMAD.WIDE.U32 R26, R9, 0x4, R26 ;  /* 0x00000004091a9825 */ /* 0x004fca00078e001a */
[----:B------:R-:W2:Y:S01]  /*1990*/  @!P1 LDG.E.CONSTANT R14, desc[UR4][R26.64] ;  /* 0x000000041a0e9981 */ /* 0x000ea2000c1e9900 */
[----:B------:R-:W-:Y:S01]  /*19a0*/  ISETP.NE.U32.AND P0, PT, RZ, UR8, PT ;  /* 0x00000008ff007c0c */ /* 0x000fe2000bf05070 */
[----:B------:R-:W-:Y:S01]  /*19b0*/  IMAD R3, R3, UR6, RZ ;  /* 0x0000000603037c24 */ /* 0x000fe2000f8e02ff */
[----:B------:R-:W-:Y:S01]  /*19c0*/  ISETP.NE.AND.EX P2, PT, RZ, UR11, PT, P2 ;  /* 0x0000000bff007c0c */ /* 0x000fe2000bf45320 */
[----:B------:R-:W-:Y:S02]  /*19d0*/  DADD R12, -R12, 1 ;  /* 0x3ff000000c0c7429 */ /* 0x000fe40000000100 */
[----:B---3--:R-:W-:Y:S01]  /*19e0*/  IMAD.WIDE.U32 R18, R3, 0x4, R18 ;  /* 0x0000000403127825 */ /* 0x008fe200078e0012 */
[----:B------:R-:W-:-:S03]  /*19f0*/  ISETP.NE.AND.EX P0, PT, RZ, UR9, P2, P0 ;  /* 0x00000009ff007c0c */ /* 0x000fc60009705300 */
[----:B----4-:R-:W-:Y:S01]  /*1a00*/  IMAD.WIDE.U32 R20, R3, 0x4, R20 ;  /* 0x0000000403147825 */ /* 0x010fe200078e0014 */
[----:B------:R-:W-:Y:S02]  /*1a10*/  ISETP.LT.AND P0, PT, R5, UR6, P0 ;  /* 0x0000000605007c0c */ /* 0x000fe40008701270 */
[----:B------:R-:W-:Y:S02]  /*1a20*/  VIMNMX.U32 R3, PT, PT, R2, R5, !PT ;  /* 0x0000000502037248 */ /* 0x000fe40007fe0000 */
[----:B-1----:R-:W-:Y:S02]  /*1a30*/  SEL R17, R21, RZ, P0 ;  /* 0x000000ff15117207 */ /* 0x002fe40000000000 */
[----:B0-----:R-:W-:Y:S01]  /*1a40*/  IADD3 R0, PT, PT, R3, -0x1, R0 ;  /* 0xffffffff03007810 */ /* 0x001fe20007ffe000 */
[----:B------:R0:W1:Y:S08]  /*1a50*/  @P1 F2F.F64.F32 R24, R16 ;  /* 0x0000001000181310 */ /* 0x0000700000201800 */
[----:B--2---:R-:W2:Y:S01]  /*1a60*/  @!P1 F2F.F64.F32 R14, R14 ;  /* 0x0000000e000e9310 */ /* 0x004ea20000201800 */
[----:B0-----:R-:W-:Y:S01]  /*1a70*/  SEL R16, R20, RZ, P0 ;  /* 0x000000ff14107207 */ /* 0x001fe20000000000 */
[----:B-1----:R-:W-:-:S02]  /*1a80*/  @P1 DFMA R24, R22, -R10, R24 ;  /* 0x8000000a1618122b */ /* 0x002fc40000000018 */
[----:B--2---:R-:W-:Y:S01]  /*1a90*/  @!P1 DFMA R24, R22, R10, R14 ;  /* 0x0000000a1618922b */ /* 0x004fe2000000000e */
[----:B------:R-:W-:Y:S02]  /*1aa0*/  SEL R14, R18, RZ, P0 ;  /* 0x000000ff120e7207 */ /* 0x000fe40000000000 */
[----:B------:R-:W-:-:S07]  /*1ab0*/  SEL R15, R19, RZ, P0 ;  /* 0x000000ff130f7207 */ /* 0x000fce0000000000 */
[----:B------:R0:W1:Y:S01]  /*1ac0*/  F2F.F32.F64 R25, R24 ;  /* 0x0000001800197310 */ /* 0x0000620000301000 */
[----:B------:R-:W-:Y:S05]  /*1ad0*/  @!P0 BRA `(.L_x_64) ;  /* 0x0000000000288947 */ /* 0x000fea0003800000 */
[----:B------:R2:W-:Y:S01]  /*1ae0*/  STG.E desc[UR4][R18.64], R7 ;  /* 0x0000000712007986 */ /* 0x0005e2000c101904 */
[----:B------:R-:W-:Y:S01]  /*1af0*/  ISETP.GE.U32.AND P2, PT, R7, R0, PT ;  /* 0x000000000700720c */ /* 0x000fe20003f46070 */
[----:B------:R-:W-:Y:S02]  /*1b00*/  IMAD.MOV.U32 R4, RZ, RZ, 0x1 ;  /* 0x00000001ff047424 */ /* 0x000fe400078e00ff */
[----:B-1----:R2:W-:Y:S10]  /*1b10*/  STG.E desc[UR4][R20.64], R25 ;  /* 0x0000001914007986 */ /* 0x0025f4000c101904 */
[----:B------:R-:W-:Y:S05]  /*1b20*/  @!P2 BRA `(.L_x_65) ;  /* 0x00000000002ca947 */ /* 0x000fea0003800000 */
[----:B--2---:R-:W1:Y:S01]  /*1b30*/  LDC.64 R18, c[0x0][0x3d8] ;  /* 0x0000f600ff127b82 */ /* 0x004e620000000a00 */
[----:B------:R-:W-:-:S04]  /*1b40*/  IMAD.IADD R3, R6, 0x1, R7 ;  /* 0x0000000106037824 */ /* 0x000fc800078e0207 */
[----:B-1----:R-:W-:-:S05]  /*1b50*/  IMAD.WIDE.U32 R18, R3, 0x4, R18 ;  /* 0x0000000403127825 */ /* 0x002fca00078e0012 */
[----:B------:R3:W-:Y:S01]  /*1b60*/  STG.E desc[UR4][R18.64], R25 ;  /* 0x0000001912007986 */ /* 0x0007e2000c101904 */
[----:B------:R-:W-:Y:S05]  /*1b70*/  BRA `(.L_x_65) ;  /* 0x0000000000187947 */ /* 0x000fea0003800000 */
.L_x_64:
[----:B------:R-:W-:Y:S02]  /*1b80*/  ISETP.GE.U32.AND P2, PT, R7, R0, PT ;  /* 0x000000000700720c */ /* 0x000fe40003f46070 */
[----:B------:R-:W-:-:S11]  /*1b90*/  MOV R4, RZ ;  /* 0x000000ff00047202 */ /* 0x000fd60000000f00 */
[----:B------:R-:W2:Y:S01]  /*1ba0*/  @P2 LDC.64 R18, c[0x0][0x3d8] ;  /* 0x0000f600ff122b82 */ /* 0x000ea20000000a00 */
[----:B------:R-:W-:-:S04]  /*1bb0*/  @P2 IMAD.IADD R3, R6, 0x1, R7 ;  /* 0x0000000106032824 */ /* 0x000fc800078e0207 */
[----:B--2---:R-:W-:-:S05]  /*1bc0*/  @P2 IMAD.WIDE.U32 R18, R3, 0x4, R18 ;  /* 0x0000000403122825 */ /* 0x004fca00078e0012 */
[----:B-1----:R1:W-:Y:S02]  /*1bd0*/  @P2 STG.E desc[UR4][R18.64], R25 ;  /* 0x0000001912002986 */ /* 0x0023e4000c101904 */
.L_x_65:
[----:B------:R-:W4:Y:S01]  /*1be0*/  LDCU UR6, c[0x0][0x398] ;  /* 0x00007300ff0677ac */ /* 0x000f220008000800 */
[----:B------:R-:W-:-:S05]  /*1bf0*/  IMAD.IADD R27, R2, 0x1, R8 ;  /* 0x00000001021b7824 */ /* 0x000fca00078e0208 */
[----:B----4-:R-:W-:-:S13]  /*1c00*/  ISETP.GE.U32.AND P2, PT, R27, UR6, PT ;  /* 0x000000061b007c0c */ /* 0x010fda000bf46070 */
[----:B------:R-:W-:Y:S05]  /*1c10*/  @P2 EXIT ;  /* 0x000000000000294d */ /* 0x000fea0003800000 */
[----:B------:R-:W-:Y:S05]  /*1c20*/  @!P1 BRA `(.L_x_66) ;  /* 0x0000000400449947 */ /* 0x000fea0003800000 */
[----:B------:R-:W-:Y:S02]  /*1c30*/  IMAD.MOV.U32 R3, RZ, RZ, RZ ;  /* 0x000000ffff037224 */ /* 0x000fe400078e00ff */
[----:B-123--:R-:W-:Y:S02]  /*1c40*/  IMAD.MOV.U32 R25, RZ, RZ, R7 ;  /* 0x000000ffff197224 */ /* 0x00efe400078e0007 */
[----:B------:R-:W-:-:S07]  /*1c50*/  IMAD.MOV.U32 R29, RZ, RZ, R4 ;  /* 0x000000ffff1d7224 */ /* 0x000fce00078e0004 */
.L_x_73:
[----:B-123--:R-:W1:Y:S08]  /*1c60*/  LDC.64 R18, c[0x0][0x390] ;  /* 0x0000e400ff127b82 */ /* 0x00ee700000000a00 */
[----:B------:R-:W2:Y:S01]  /*1c70*/  LDC.64 R8, c[0x0][0x388] ;  /* 0x0000e200ff087b82 */ /* 0x000ea20000000a00 */
[----:B-1----:R-:W-:-:S06]  /*1c80*/  IMAD.WIDE.U32 R18, R27, 0x4, R18 ;  /* 0x000000041b127825 */ /* 0x002fcc00078e0012 */
[----:B------:R-:W3:Y:S01]  /*1c90*/  LDG.E.CONSTANT R18, desc[UR4][R18.64] ;  /* 0x0000000412127981 */ /* 0x000ee2000c1e9900 */
[----:B--2---:R-:W-:-:S05]  /*1ca0*/  IMAD.WIDE.U32 R8, R25, 0x4, R8 ;  /* 0x0000000419087825 */ /* 0x004fca00078e0008 */
[----:B------:R3:W2:Y:S01]  /*1cb0*/  LDG.E.CONSTANT R2, desc[UR4][R8.64] ;  /* 0x0000000408027981 */ /* 0x0006a2000c1e9900 */
[----:B0-----:R-:W-:Y:S02]  /*1cc0*/  IMAD.MOV.U32 R24, RZ, RZ, R25 ;  /* 0x000000ffff187224 */ /* 0x001fe400078e0019 */
[----:B------:R-:W-:Y:S01]  /*1cd0*/  IMAD.MOV.U32 R25, RZ, RZ, R27 ;  /* 0x000000ffff197224 */ /* 0x000fe200078e001b */
[----:B---3--:R-:W0:Y:S08]  /*1ce0*/  F2F.F64.F32 R8, R18 ;  /* 0x0000001200087310 */ /* 0x008e300000201800 */
[----:B--2---:R-:W1:Y:S01]  /*1cf0*/  F2F.F64.F32 R20, R2 ;  /* 0x0000000200147310 */ /* 0x004e620000201800 */
[----:B0-----:R-:W-:-:S08]  /*1d00*/  DFMA R22, R12, R22, R8 ;  /* 0x000000160c16722b */ /* 0x001fd00000000008 */
[----:B-1----:R-:W-:-:S10]  /*1d10*/  DFMA R20, -R10, R22, R20 ;  /* 0x000000160a14722b */ /* 0x002fd40000000114 */
[----:B------:R0:W1:Y:S01]  /*1d20*/  F2F.F32.F64 R21, R20 ;  /* 0x0000001400157310 */ /* 0x0000620000301000 */
[----:B------:R-:W-:Y:S05]  /*1d30*/  @!P0 BRA `(.L_x_67) ;  /* 0x0000000000c08947 */ /* 0x000fea0003800000 */
[----:B------:R-:W-:-:S13]  /*1d40*/  ISETP.GE.AND P1, PT, R4, 0x1, PT ;  /* 0x000000010400780c */ /* 0x000fda0003f26270 */
[----:B------:R-:W-:Y:S05]  /*1d50*/  @!P1 BRA `(.L_x_68) ;  /* 0x0000000000349947 */ /* 0x000fea0003800000 */
[----:B------:R-:W2:Y:S01]  /*1d60*/  LDC R2, c[0x0][0x3d0] ;  /* 0x0000f400ff027b82 */ /* 0x000ea20000000800 */
[----:B------:R-:W-:-:S07]  /*1d70*/  IADD3 R19, PT, PT, R24, 0x2, -R5 ;  /* 0x0000000218137810 */ /* 0x000fce0007ffe805 */
.L_x_69:
[----:B------:R-:W-:-:S06]  /*1d80*/  IMAD.WIDE R8, R3, 0x4, R14 ;  /* 0x0000000403087825 */ /* 0x000fcc00078e020e */
[----:B------:R-:W3:Y:S02]  /*1d90*/  LDG.E R8, desc[UR4][R8.64] ;  /* 0x0000000408087981 */ /* 0x000ee4000c1e1900 */
[----:B---3--:R-:W-:-:S13]  /*1da0*/  ISETP.GE.AND P1, PT, R8, R19, PT ;  /* 0x000000130800720c */ /* 0x008fda0003f26270 */
[----:B------:R-:W-:Y:S05]  /*1db0*/  @P1 BRA `(.L_x_68) ;  /* 0x00000000001c1947 */ /* 0x000fea0003800000 */
[C---:B------:R-:W-:Y:S01]  /*1dc0*/  ISETP.GT.AND P2, PT, R4.reuse, 0x1, PT ;  /* 0x000000010400780c */ /* 0x040fe20003f44270 */
[----:B------:R-:W-:Y:S02]  /*1dd0*/  VIADD R3, R3, 0x1 ;  /* 0x0000000103037836 */ /* 0x000fe40000000000 */
[----:B------:R-:W-:-:S03]  /*1de0*/  VIADD R4, R4, 0xffffffff ;  /* 0xffffffff04047836 */ /* 0x000fc60000000000 */
[----:B--2---:R-:W-:-:S04]  /*1df0*/  ISETP.NE.AND P1, PT, R3, R2, PT ;  /* 0x000000020300720c */ /* 0x004fc80003f25270 */
[----:B------:R-:W-:-:S03]  /*1e00*/  SEL R3, R3, RZ, P1 ;  /* 0x000000ff03037207 */ /* 0x000fc60000800000 */
[----:B------:R-:W-:Y:S06]  /*1e10*/  @P2 BRA `(.L_x_69) ;  /* 0xfffffffc00d82947 */ /* 0x000fec000383ffff */
[----:B------:R-:W-:-:S07]  /*1e20*/  MOV R4, RZ ;  /* 0x000000ff00047202 */ /* 0x000fce0000000f00 */
.L_x_68:
[----:B------:R-:W-:-:S13]  /*1e30*/  ISETP.GE.AND P1, PT, R4, 0x1, PT ;  /* 0x000000010400780c */ /* 0x000fda0003f26270 */
[----:B------:R-:W-:Y:S05]  /*1e40*/  @!P1 BRA `(.L_x_70) ;  /* 0x0000000000309947 */ /* 0x000fea0003800000 */
[----:B--2---:R-:W2:Y:S02]  /*1e50*/  LDC R2, c[0x0][0x3d0] ;  /* 0x0000f400ff027b82 */ /* 0x004ea40000000800 */
.L_x_71:
[----:B------:R-:W-:-:S04]  /*1e60*/  ISETP.NE.AND P1, PT, R29, RZ, PT ;  /* 0x000000ff1d00720c */ /* 0x000fc80003f25270 */
[----:B--2---:R-:W-:-:S05]  /*1e70*/  SEL R19, R29, R2, P1 ;  /* 0x000000021d137207 */ /* 0x004fca0000800000 */
[----:B------:R-:W-:-:S06]  /*1e80*/  IMAD.WIDE R8, R19, 0x4, R16 ;  /* 0x0000000413087825 */ /* 0x000fcc00078e0210 */
[----:B------:R-:W1:Y:S02]  /*1e90*/  LDG.E R8, desc[UR4][R8.64+-0x4] ;  /* 0xfffffc0408087981 */ /* 0x000e64000c1e1900 */
[----:B-1----:R-:W-:-:S13]  /*1ea0*/  FSETP.GTU.AND P1, PT, R8, R21, PT ;  /* 0x000000150800720b */ /* 0x002fda0003f2c000 */
[----:B------:R-:W-:Y:S05]  /*1eb0*/  @P1 BRA `(.L_x_70) ;  /* 0x0000000000141947 */ /* 0x000fea0003800000 */
[C---:B------:R-:W-:Y:S01]  /*1ec0*/  ISETP.GT.AND P1, PT, R4.reuse, 0x1, PT ;  /* 0x000000010400780c */ /* 0x040fe20003f24270 */
[----:B------:R-:W-:Y:S02]  /*1ed0*/  VIADD R4, R4, 0xffffffff ;  /* 0xffffffff04047836 */ /* 0x000fe40000000000 */
[----:B------:R-:W-:-:S10]  /*1ee0*/  VIADD R29, R19, 0xffffffff ;  /* 0xffffffff131d7836 */ /* 0x000fd40000000000 */
[----:B------:R-:W-:Y:S05]  /*1ef0*/  @P1 BRA `(.L_x_71) ;  /* 0xfffffffc00d81947 */ /* 0x000fea000383ffff */
[----:B------:R-:W-:-:S07]  /*1f00*/  IMAD.MOV.U32 R4, RZ, RZ, RZ ;  /* 0x000000ffff047224 */ /* 0x000fce00078e00ff */
.L_x_70:
[----:B--2---:R-:W2:Y:S01]  /*1f10*/  LDC R2, c[0x0][0x3d0] ;  /* 0x0000f400ff027b82 */ /* 0x004ea20000000800 */
[----:B------:R-:W-:Y:S01]  /*1f20*/  IMAD.WIDE R8, R29, 0x4, R14 ;  /* 0x000000041d087825 */ /* 0x000fe200078e020e */
[----:B------:R-:W-:-:S03]  /*1f30*/  ISETP.GE.AND P1, PT, R4, RZ, PT ;  /* 0x000000ff0400720c */ /* 0x000fc60003f26270 */
[----:B------:R-:W-:Y:S01]  /*1f40*/  IMAD.WIDE R18, R29, 0x4, R16 ;  /* 0x000000041d127825 */ /* 0x000fe200078e0210 */
[----:B------:R3:W-:Y:S01]  /*1f50*/  STG.E desc[UR4][R8.64], R25 ;  /* 0x0000001908007986 */ /* 0x0007e2000c101904 */
[----:B------:R-:W-:Y:S02]  /*1f60*/  ISETP.LT.OR P1, PT, R25, R0, !P1 ;  /* 0x000000001900720c */ /* 0x000fe40004f21670 */
[----:B------:R-:W-:Y:S01]  /*1f70*/  VIADD R29, R29, 0x1 ;  /* 0x000000011d1d7836 */ /* 0x000fe20000000000 */
[----:B-1----:R3:W-:Y:S01]  /*1f80*/  STG.E desc[UR4][R18.64], R21 ;  /* 0x0000001512007986 */ /* 0x0027e2000c101904 */
[----:B------:R-:W-:-:S03]  /*1f90*/  VIADD R4, R4, 0x1 ;  /* 0x0000000104047836 */ /* 0x000fc60000000000 */
[----:B--2---:R-:W-:-:S04]  /*1fa0*/  ISETP.NE.AND P2, PT, R29, R2, PT ;  /* 0x000000021d00720c */ /* 0x004fc80003f45270 */
[----:B------:R-:W-:Y:S02]  /*1fb0*/  SEL R29, R29, RZ, P2 ;  /* 0x000000ff1d1d7207 */ /* 0x000fe40001000000 */
[----:B---3--:R-:W-:Y:S07]  /*1fc0*/  @P1 BRA `(.L_x_72) ;  /* 0x0000000000481947 */ /* 0x008fee0003800000 */
[----:B------:R-:W-:Y:S01]  /*1fd0*/  IMAD.WIDE R18, R3, 0x4, R16 ;  /* 0x0000000403127825 */ /* 0x000fe200078e0210 */
[----:B------:R-:W1:Y:S05]  /*1fe0*/  LDC.64 R8, c[0x0][0x3d8] ;  /* 0x0000f600ff087b82 */ /* 0x000e6a0000000a00 */
[----:B------:R-:W2:Y:S01]  /*1ff0*/  LDG.E R19, desc[UR4][R18.64] ;  /* 0x0000000412137981 */ /* 0x000ea2000c1e1900 */
[----:B------:R-:W-:-:S04]  /*2000*/  IMAD.IADD R21, R6, 0x1, R25 ;  /* 0x0000000106157824 */ /* 0x000fc800078e0219 */
[----:B-1----:R-:W-:-:S05]  /*2010*/  IMAD.WIDE.U32 R8, R21, 0x4, R8 ;  /* 0x0000000415087825 */ /* 0x002fca00078e0008 */
[----:B--2---:R3:W-:Y:S01]  /*2020*/  STG.E desc[UR4][R8.64], R19 ;  /* 0x0000001308007986 */ /* 0x0047e2000c101904 */
[----:B------:R-:W-:Y:S05]  /*2030*/  BRA `(.L_x_72) ;  /* 0x00000000002c7947 */ /* 0x000fea0003800000 */
.L_x_67:
[----:B------:R-:W-:-:S13]  /*2040*/  ISETP.GE.AND P1, PT, R25, R0, PT ;  /* 0x000000001900720c */ /* 0x000fda0003f26270 */
[----:B------:R-:W-:Y:S05]  /*2050*/  @!P1 BRA `(.L_x_72) ;  /* 0x0000000000249947 */ /* 0x000fea0003800000 */
[----:B------:R-:W2:Y:S01]  /*2060*/  LDC.64 R8, c[0x0][0x3d8] ;  /* 0x0000f600ff087b82 */ /* 0x000ea20000000a00 */
[----:B------:R-:W-:Y:S01]  /*2070*/  IADD3 R2, PT, PT, R24, 0x2, -R5 ;  /* 0x0000000218027810 */ /* 0x000fe20007ffe805 */
[----:B------:R-:W-:-:S03]  /*2080*/  IMAD.IADD R19, R6, 0x1, R25 ;  /* 0x0000000106137824 */ /* 0x000fc600078e0219 */
[----:B------:R-:W-:-:S04]  /*2090*/  VIMNMX R2, PT, PT, R7, R2, !PT ;  /* 0x0000000207027248 */ /* 0x000fc80007fe0100 */
[----:B------:R-:W-:Y:S01]  /*20a0*/  ISETP.GT.AND P1, PT, R2, R25, PT ;  /* 0x000000190200720c */ /* 0x000fe20003f24270 */
[----:B--2---:R-:W-:-:S12]  /*20b0*/  IMAD.WIDE.U32 R8, R19, 0x4, R8 ;  /* 0x0000000413087825 */ /* 0x004fd800078e0008 */
[----:B------:R-:W-:-:S05]  /*20c0*/  @P1 IMAD.MOV.U32 R19, RZ, RZ, 0x7fffffff ;  /* 0x7fffffffff131424 */ /* 0x000fca00078e00ff */
[----:B------:R2:W-:Y:S04]  /*20d0*/  @P1 STG.E desc[UR4][R8.64], R19 ;  /* 0x0000001308001986 */ /* 0x0005e8000c101904 */
[----:B-1----:R2:W-:Y:S02]  /*20e0*/  @!P1 STG.E desc[UR4][R8.64], R21 ;  /* 0x0000001508009986 */ /* 0x0025e4000c101904 */
.L_x_72:
[----:B------:R-:W4:Y:S01]  /*20f0*/  LDCU UR6, c[0x0][0x398] ;  /* 0x00007300ff0677ac */ /* 0x000f220008000800 */
[----:B------:R-:W-:-:S04]  /*2100*/  IADD3 R27, PT, PT, R25, 0x1, RZ ;  /* 0x00000001191b7810 */ /* 0x000fc80007ffe0ff */
[----:B----4-:R-:W-:-:S13]  /*2110*/  ISETP.GE.AND P1, PT, R27, UR6, PT ;  /* 0x000000061b007c0c */ /* 0x010fda000bf26270 */
[----:B------:R-:W-:Y:S05]  /*2120*/  @!P1 BRA `(.L_x_73) ;  /* 0xfffffff800cc9947 */ /* 0x000fea000383ffff */
[----:B------:R-:W-:Y:S05]  /*2130*/  EXIT ;  /* 0x000000000000794d */ /* 0x000fea0003800000 */
.L_x_66:
[----:B------:R-:W-:Y:S02]  /*2140*/  IMAD.MOV.U32 R2, RZ, RZ, RZ ;  /* 0x000000ffff027224 */ /* 0x000fe400078e00ff */
[----:B------:R-:W-:Y:S02]  /*2150*/  IMAD.MOV.U32 R3, RZ, RZ, R7 ;  /* 0x000000ffff037224 */ /* 0x000fe400078e0007 */
[----:B-123--:R-:W-:-:S07]  /*2160*/  IMAD.MOV.U32 R25, RZ, RZ, R4 ;  /* 0x000000ffff197224 */ /* 0x00efce00078e0004 */
.L_x_80:
[----:B-12---:R-:W1:Y:S08]  /*2170*/  LDC.64 R18, c[0x0][0x390] ;  /* 0x0000e400ff127b82 */ /* 0x006e700000000a00 */
[----:B------:R-:W2:Y:S01]  /*2180*/  LDC.64 R8, c[0x0][0x380] ;  /* 0x0000e000ff087b82 */ /* 0x000ea20000000a00 */
[----:B-1----:R-:W-:-:S06]  /*2190*/  IMAD.WIDE.U32 R18, R27, 0x4, R18 ;  /* 0x000000041b127825 */ /* 0x002fcc00078e0012 */
[----:B------:R-:W3:Y:S01]  /*21a0*/  LDG.E.CONSTANT R18, desc[UR4][R18.64] ;  /* 0x0000000412127981 */ /* 0x000ee2000c1e9900 */
[----:B--2---:R-:W-:-:S05]  /*21b0*/  IMAD.WIDE.U32 R8, R3, 0x4, R8 ;  /* 0x0000000403087825 */ /* 0x004fca00078e0008 */
[----:B0-----:R3:W2:Y:S01]  /*21c0*/  LDG.E.CONSTANT R24, desc[UR4][R8.64] ;  /* 0x0000000408187981 */ /* 0x0016a2000c1e9900 */
[----:B------:R-:W-:Y:S02]  /*21d0*/  IMAD.MOV.U32 R26, RZ, RZ, R3 ;  /* 0x000000ffff1a7224 */ /* 0x000fe400078e0003 */
[----:B------:R-:W-:Y:S01]  /*21e0*/  IMAD.MOV.U32 R3, RZ, RZ, R27 ;  /* 0x000000ffff037224 */ /* 0x000fe200078e001b */
[----:B---3--:R-:W0:Y:S08]  /*21f0*/  F2F.F64.F32 R8, R18 ;  /* 0x0000001200087310 */ /* 0x008e300000201800 */
[----:B--2---:R-:W1:Y:S01]  /*2200*/  F2F.F64.F32 R20, R24 ;  /* 0x0000001800147310 */ /* 0x004e620000201800 */
[----:B0-----:R-:W-:-:S08]  /*2210*/  DFMA R22, R12, R22, R8 ;  /* 0x000000160c16722b */ /* 0x001fd00000000008 */
[----:B-1----:R-:W-:-:S06]  /*2220*/  DFMA R20, R10, R22, R20 ;  /* 0x000000160a14722b */ /* 0x002fcc0000000014 */
[----:B------:R0:W1:Y:S01]  /*2230*/  F2F.F32.F64 R29, R20 ;  /* 0x00000014001d7310 */ /* 0x0000620000301000 */
[----:B------:R-:W-:Y:S05]  /*2240*/  @P0 BRA `(.L_x_74) ;  /* 0x0000000000300947 */ /* 0x000fea0003800000 */
        /* <DEDUP_REMOVED lines=8> */
[----:B------:R-:W-:Y:S01]  /*22d0*/  @P1 IMAD.MOV.U32 R19, RZ, RZ, 0x7fffffff ;  /* 0x7fffffffff131424 */ /* 0x000fe200078e00ff */
[----:B-1----:R2:W-:Y:S04]  /*22e0*/  @!P1 STG.E desc[UR4][R8.64], R29 ;  /* 0x0000001d08009986 */ /* 0x0025e8000c101904 */
[----:B------:R2:W-:Y:S01]  /*22f0*/  @P1 STG.E desc[UR4][R8.64], R19 ;  /* 0x0000001308001986 */ /* 0x0005e2000c101904 */
[----:B------:R-:W-:Y:S05]  /*2300*/  BRA `(.L_x_75) ;  /* 0x0000000000b87947 */ /* 0x000fea0003800000 */
.L_x_74:
[----:B------:R-:W-:-:S13]  /*2310*/  ISETP.GE.AND P1, PT, R4, 0x1, PT ;  /* 0x000000010400780c */ /* 0x000fda0003f26270 */
[----:B------:R-:W-:Y:S05]  /*2320*/  @!P1 BRA `(.L_x_76) ;  /* 0x0000000000349947 */ /* 0x000fea0003800000 */
[----:B0-----:R-:W0:Y:S01]  /*2330*/  LDC R21, c[0x0][0x3d0] ;  /* 0x0000f400ff157b82 */ /* 0x001e220000000800 */
[----:B------:R-:W-:-:S07]  /*2340*/  IADD3 R19, PT, PT, R26, 0x2, -R5 ;  /* 0x000000021a137810 */ /* 0x000fce0007ffe805 */
.L_x_77:
[----:B------:R-:W-:-:S06]  /*2350*/  IMAD.WIDE R8, R2, 0x4, R14 ;  /* 0x0000000402087825 */ /* 0x000fcc00078e020e */
[----:B------:R-:W2:Y:S02]  /*2360*/  LDG.E R8, desc[UR4][R8.64] ;  /* 0x0000000408087981 */ /* 0x000ea4000c1e1900 */
[----:B--2---:R-:W-:-:S13]  /*2370*/  ISETP.GE.AND P1, PT, R8, R19, PT ;  /* 0x000000130800720c */ /* 0x004fda0003f26270 */
[----:B------:R-:W-:Y:S05]  /*2380*/  @P1 BRA `(.L_x_76) ;  /* 0x00000000001c1947 */ /* 0x000fea0003800000 */
[----:B------:R-:W-:Y:S01]  /*2390*/  ISETP.GT.AND P2, PT, R4, 0x1, PT ;  /* 0x000000010400780c */ /* 0x000fe20003f44270 */
[----:B------:R-:W-:Y:S01]  /*23a0*/  VIADD R2, R2, 0x1 ;  /* 0x0000000102027836 */ /* 0x000fe20000000000 */
[----:B------:R-:W-:-:S04]  /*23b0*/  IADD3 R4, PT, PT, R4, -0x1, RZ ;  /* 0xffffffff04047810 */ /* 0x000fc80007ffe0ff */
[----:B0-----:R-:W-:-:S04]  /*23c0*/  ISETP.NE.AND P1, PT, R2, R21, PT ;  /* 0x000000150200720c */ /* 0x001fc80003f25270 */
[----:B------:R-:W-:-:S03]  /*23d0*/  SEL R2, R2, RZ, P1 ;  /* 0x000000ff02027207 */ /* 0x000fc60000800000 */
[----:B------:R-:W-:Y:S06]  /*23e0*/  @P2 BRA `(.L_x_77) ;  /* 0xfffffffc00d82947 */ /* 0x000fec000383ffff */
[----:B------:R-:W-:-:S07]  /*23f0*/  IMAD.MOV.U32 R4, RZ, RZ, RZ ;  /* 0x000000ffff047224 */ /* 0x000fce00078e00ff */
.L_x_76:
[----:B------:R-:W-:-:S13]  /*2400*/  ISETP.GE.AND P1, PT, R4, 0x1, PT ;  /* 0x000000010400780c */ /* 0x000fda0003f26270 */
[----:B------:R-:W-:Y:S05]  /*2410*/  @!P1 BRA `(.L_x_78) ;  /* 0x0000000000309947 */ /* 0x000fea0003800000 */
[----:B------:R-:W2:Y:S02]  /*2420*/  LDC R18, c[0x0][0x3d0] ;  /* 0x0000f400ff127b82 */ /* 0x000ea40000000800 */
.L_x_79:
[----:B------:R-:W-:-:S04]  /*2430*/  ISETP.NE.AND P1, PT, R25, RZ, PT ;  /* 0x000000ff1900720c */ /* 0x000fc80003f25270 */
[----:B--2---:R-:W-:-:S05]  /*2440*/  SEL R19, R25, R18, P1 ;  /* 0x0000001219137207 */ /* 0x004fca0000800000 */
[----:B------:R-:W-:-:S06]  /*2450*/  IMAD.WIDE R8, R19, 0x4, R16 ;  /* 0x0000000413087825 */ /* 0x000fcc00078e0210 */
[----:B------:R-:W1:Y:S02]  /*2460*/  LDG.E R8, desc[UR4][R8.64+-0x4] ;  /* 0xfffffc0408087981 */ /* 0x000e64000c1e1900 */
[----:B-1----:R-:W-:-:S13]  /*2470*/  FSETP.GE.AND P1, PT, R8, R29, PT ;  /* 0x0000001d0800720b */ /* 0x002fda0003f26000 */
[----:B------:R-:W-:Y:S05]  /*2480*/  @!P1 BRA `(.L_x_78) ;  /* 0x0000000000149947 */ /* 0x000fea0003800000 */
[C---:B------:R-:W-:Y:S01]  /*2490*/  ISETP.GT.AND P1, PT, R4.reuse, 0x1, PT ;  /* 0x000000010400780c */ /* 0x040fe20003f24270 */
[----:B------:R-:W-:Y:S02]  /*24a0*/  VIADD R4, R4, 0xffffffff ;  /* 0xffffffff04047836 */ /* 0x000fe40000000000 */
[----:B------:R-:W-:-:S10]  /*24b0*/  VIADD R25, R19, 0xffffffff ;  /* 0xffffffff13197836 */ /* 0x000fd40000000000 */
[----:B------:R-:W-:Y:S05]  /*24c0*/  @P1 BRA `(.L_x_79) ;  /* 0xfffffffc00d81947 */ /* 0x000fea000383ffff */
[----:B------:R-:W-:-:S07]  /*24d0*/  IMAD.MOV.U32 R4, RZ, RZ, RZ ;  /* 0x000000ffff047224 */ /* 0x000fce00078e00ff */
.L_x_78:
[----:B------:R-:W-:Y:S01]  /*24e0*/  ISETP.GE.AND P1, PT, R4, RZ, PT ;  /* 0x000000ff0400720c */ /* 0x000fe20003f26270 */
[----:B------:R-:W-:Y:S01]  /*24f0*/  IMAD.WIDE R8, R25, 0x4, R14 ;  /* 0x0000000419087825 */ /* 0x000fe200078e020e */
[----:B------:R-:W2:Y:S02]  /*2500*/  LDC R24, c[0x0][0x3d0] ;  /* 0x0000f400ff187b82 */ /* 0x000ea40000000800 */
[----:B------:R-:W-:Y:S01]  /*2510*/  ISETP.LT.OR P1, PT, R3, R0, !P1 ;  /* 0x000000000300720c */ /* 0x000fe20004f21670 */
[--C-:B------:R-:W-:Y:S01]  /*2520*/  IMAD.WIDE R18, R25, 0x4, R16.reuse ;  /* 0x0000000419127825 */ /* 0x100fe200078e0210 */
[----:B------:R3:W-:Y:S04]  /*2530*/  STG.E desc[UR4][R8.64], R3 ;  /* 0x0000000308007986 */ /* 0x0007e8000c101904 */
[----:B-1----:R3:W-:Y:S07]  /*2540*/  STG.E desc[UR4][R18.64], R29 ;  /* 0x0000001d12007986 */ /* 0x0027ee000c101904 */
[----:B0-----:R-:W-:Y:S01]  /*2550*/  @!P1 IMAD.WIDE R20, R2, 0x4, R16 ;  /* 0x0000000402149825 */ /* 0x001fe200078e0210 */
[----:B------:R-:W0:Y:S05]  /*2560*/  @!P1 LDC.64 R26, c[0x0][0x3d8] ;  /* 0x0000f600ff1a9b82 */ /* 0x000e2a0000000a00 */
[----:B------:R-:W4:Y:S01]  /*2570*/  @!P1 LDG.E R21, desc[UR4][R20.64] ;  /* 0x0000000414159981 */ /* 0x000f22000c1e1900 */
[----:B------:R-:W-:-:S02]  /*2580*/  @!P1 IMAD.IADD R28, R6, 0x1, R3 ;  /* 0x00000001061c9824 */ /* 0x000fc400078e0203 */
[----:B------:R-:W-:Y:S02]  /*2590*/  VIADD R25, R25, 0x1 ;  /* 0x0000000119197836 */ /* 0x000fe40000000000 */
[----:B------:R-:W-:Y:S02]  /*25a0*/  VIADD R4, R4, 0x1 ;  /* 0x0000000104047836 */ /* 0x000fe40000000000 */
[----:B0-----:R-:W-:-:S05]  /*25b0*/  @!P1 IMAD.WIDE.U32 R26, R28, 0x4, R26 ;  /* 0x000000041c1a9825 */ /* 0x001fca00078e001a */
[----:B----4-:R3:W-:Y:S01]  /*25c0*/  @!P1 STG.E desc[UR4][R26.64], R21 ;  /* 0x000000151a009986 */ /* 0x0107e2000c101904 */
[----:B--2---:R-:W-:-:S04]  /*25d0*/  ISETP.NE.AND P1, PT, R25, R24, PT ;  /* 0x000000181900720c */ /* 0x004fc80003f25270 */
[----:B------:R-:W-:-:S09]  /*25e0*/  SEL R25, R25, RZ, P1 ;  /* 0x000000ff19197207 */ /* 0x000fd20000800000 */
.L_x_75:
[----:B------:R-:W4:Y:S01]  /*25f0*/  LDCU UR6, c[0x0][0x398] ;  /* 0x00007300ff0677ac */ /* 0x000f220008000800 */
[----:B---3--:R-:W-:-:S05]  /*2600*/  VIADD R27, R3, 0x1 ;  /* 0x00000001031b7836 */ /* 0x008fca0000000000 */
[----:B----4-:R-:W-:-:S13]  /*2610*/  ISETP.GE.AND P1, PT, R27, UR6, PT ;  /* 0x000000061b007c0c */ /* 0x010fda000bf26270 */
[----:B------:R-:W-:Y:S05]  /*2620*/  @!P1 BRA `(.L_x_80) ;  /* 0xfffffff800d09947 */ /* 0x000fea000383ffff */
[----:B------:R-:W-:Y:S05]  /*2630*/  EXIT ;  /* 0x000000000000794d */ /* 0x000fea0003800000 */
        .weak           $__internal_1_$__cuda_sm20_dblrcp_rn_slowpath_v3
        .type           $__internal_1_$__cuda_sm20_dblrcp_rn_slowpath_v3,@function
        .size           $__internal_1_$__cuda_sm20_dblrcp_rn_slowpath_v3,(.L_x_86 - $__internal_1_$__cuda_sm20_dblrcp_rn_slowpath_v3)
$__internal_1_$__cuda_sm20_dblrcp_rn_slowpath_v3:
[----:B------:R-:W-:-:S14]  /*2640*/  DSETP.GTU.AND P0, PT, |R10|, +INF , PT ;  /* 0x7ff000000a00742a */ /* 0x000fdc0003f0c200 */
[----:B------:R-:W-:Y:S05]  /*2650*/  @P0 BRA `(.L_x_81) ;  /* 0x00000000007c0947 */ /* 0x000fea0003800000 */
[----:B------:R-:W-:-:S04]  /*2660*/  LOP3.LUT R9, R11, 0x7fffffff, RZ, 0xc0, !PT ;  /* 0x7fffffff0b097812 */ /* 0x000fc800078ec0ff */
[----:B------:R-:W-:-:S04]  /*2670*/  IADD3 R12, PT, PT, R9, -0x1, RZ ;  /* 0xffffffff090c7810 */ /* 0x000fc80007ffe0ff */
[----:B------:R-:W-:-:S13]  /*2680*/  ISETP.GE.U32.AND P0, PT, R12, 0x7fefffff, PT ;  /* 0x7fefffff0c00780c */ /* 0x000fda0003f06070 */
[----:B------:R-:W-:Y:S01]  /*2690*/  @P0 LOP3.LUT R13, R11, 0x7ff00000, RZ, 0x3c, !PT ;  /* 0x7ff000000b0d0812 */ /* 0x000fe200078e3cff */
[----:B------:R-:W-:Y:S01]  /*26a0*/  @P0 IMAD.MOV.U32 R12, RZ, RZ, RZ ;  /* 0x000000ffff0c0224 */ /* 0x000fe200078e00ff */
[----:B------:R-:W-:Y:S06]  /*26b0*/  @P0 BRA `(.L_x_82) ;  /* 0x00000000006c0947 */ /* 0x000fec0003800000 */
[----:B------:R-:W-:-:S13]  /*26c0*/  ISETP.GE.U32.AND P0, PT, R9, 0x1000001, PT ;  /* 0x010000010900780c */ /* 0x000fda0003f06070 */
[----:B------:R-:W-:Y:S05]  /*26d0*/  @!P0 BRA `(.L_x_83) ;  /* 0x0000000000348947 */ /* 0x000fea0003800000 */
[----:B------:R-:W-:Y:S02]  /*26e0*/  VIADD R13, R11, 0xc0200000 ;  /* 0xc02000000b0d7836 */ /* 0x000fe40000000000 */
[----:B------:R-:W-:Y:S02]  /*26f0*/  IMAD.MOV.U32 R12, RZ, RZ, R10 ;  /* 0x000000ffff0c7224 */ /* 0x000fe400078e000a */
[----:B------:R-:W0:Y:S04]  /*2700*/  MUFU.RCP64H R15, R13 ;  /* 0x0000000d000f7308 */ /* 0x000e280000001800 */
        /* <DEDUP_REMOVED lines=10> */
.L_x_83:
        /* <DEDUP_REMOVED lines=10> */
.L_x_81:
[----:B------:R-:W-:Y:S01]  /*2850*/  LOP3.LUT R13, R11, 0x80000, RZ, 0xfc, !PT ;  /* 0x000800000b0d7812 */ /* 0x000fe200078efcff */
[----:B------:R-:W-:-:S07]  /*2860*/  IMAD.MOV.U32 R12, RZ, RZ, R10 ;  /* 0x000000ffff0c7224 */ /* 0x000fce00078e000a */
.L_x_82:
[----:B------:R-:W-:Y:S02]  /*2870*/  IMAD.MOV.U32 R10, RZ, RZ, R0 ;  /* 0x000000ffff0a7224 */ /* 0x000fe400078e0000 */
[----:B------:R-:W-:-:S04]  /*2880*/  IMAD.MOV.U32 R11, RZ, RZ, 0x0 ;  /* 0x00000000ff0b7424 */ /* 0x000fc800078e00ff */
[----:B------:R-:W-:Y:S05]  /*2890*/  RET.REL.NODEC R10 `(safezonestop_batch_f32) ;  /* 0xffffffd40ad87950 */ /* 0x000fea0003c3ffff */
.L_x_84:
        /* <DEDUP_REMOVED lines=14> */
.L_x_86:


//--------------------- .nv.shared.reserved.0     --------------------------
	.section	.nv.shared.reserved.0,"aw",@nobits
	.weak		__nv_reservedSMEM_offset_0_alias
	.size		__nv_reservedSMEM_offset_0_alias, 0, 64
	.other		__nv_reservedSMEM_offset_0_alias,@"STO_CUDA_RESERVED_SHARED STV_DEFAULT"
__nv_reservedSMEM_offset_0_alias:
	.zero		0
	.zero		64


//--------------------- .nv.constant0.safezonestop_many_series_one_param_time_major_f32 --------------------------
	.section	.nv.constant0.safezonestop_many_series_one_param_time_major_f32,"a",@progbits
	.sectionflags	@""
	.align	4
.nv.constant0.safezonestop_many_series_one_param_time_major_f32:
	.zero		984


//--------------------- .nv.constant0.safezonestop_batch_f32 --------------------------
	.section	.nv.constant0.safezonestop_batch_f32,"a",@progbits
	.sectionflags	@""
	.align	4
.nv.constant0.safezonestop_batch_f32:
	.zero		992


//--------------------- SYMBOLS --------------------------

	.type		.nv.reservedSmem.offset0,@object
	.size		.nv.reservedSmem.offset0,0x4
